//
// Generated by NVIDIA NVVM Compiler
//
// Compiler Build ID: CL-36424714
// Cuda compilation tools, release 13.0, V13.0.88
// Based on NVVM 20.0.0
//

.version 9.0
.target sm_100
.address_size 64

	// .globl	_Z12relu_forwardP6__halfS0_i

.visible .entry _Z12relu_forwardP6__halfS0_i(
	.param .u64 .ptr .align 1 _Z12relu_forwardP6__halfS0_i_param_0,
	.param .u64 .ptr .align 1 _Z12relu_forwardP6__halfS0_i_param_1,
	.param .u32 _Z12relu_forwardP6__halfS0_i_param_2
)
{
	.reg .pred 	%p<2>;
	.reg .b16 	%rs<3>;
	.reg .b32 	%r<6>;
	.reg .b32 	%f<3>;
	.reg .b64 	%rd<8>;

	ld.param.u64 	%rd1, [_Z12relu_forwardP6__halfS0_i_param_0];
	ld.param.u64 	%rd2, [_Z12relu_forwardP6__halfS0_i_param_1];
	ld.param.u32 	%r2, [_Z12relu_forwardP6__halfS0_i_param_2];
	mov.u32 	%r3, %ctaid.x;
	mov.u32 	%r4, %ntid.x;
	mov.u32 	%r5, %tid.x;
	mad.lo.s32 	%r1, %r3, %r4, %r5;
	setp.ge.s32 	%p1, %r1, %r2;
	@%p1 bra 	$L__BB0_2;
	cvta.to.global.u64 	%rd3, %rd1;
	cvta.to.global.u64 	%rd4, %rd2;
	mul.wide.s32 	%rd5, %r1, 2;
	add.s64 	%rd6, %rd3, %rd5;
	ld.global.u16 	%rs1, [%rd6];
	// begin inline asm
	{  cvt.f32.f16 %f1, %rs1;}

	// end inline asm
	max.f32 	%f2, %f1, 0f00000000;
	// begin inline asm
	{  cvt.rn.f16.f32 %rs2, %f2;}

	// end inline asm
	add.s64 	%rd7, %rd4, %rd5;
	st.global.u16 	[%rd7], %rs2;
$L__BB0_2:
	ret;

}
	// .globl	_Z13relu_backwardP6__halfS0_S0_i
.visible .entry _Z13relu_backwardP6__halfS0_S0_i(
	.param .u64 .ptr .align 1 _Z13relu_backwardP6__halfS0_S0_i_param_0,
	.param .u64 .ptr .align 1 _Z13relu_backwardP6__halfS0_S0_i_param_1,
	.param .u64 .ptr .align 1 _Z13relu_backwardP6__halfS0_S0_i_param_2,
	.param .u32 _Z13relu_backwardP6__halfS0_S0_i_param_3
)
{
	.reg .pred 	%p<3>;
	.reg .b16 	%rs<7>;
	.reg .b32 	%r<6>;
	.reg .b32 	%f<3>;
	.reg .b64 	%rd<13>;

	ld.param.u64 	%rd1, [_Z13relu_backwardP6__halfS0_S0_i_param_0];
	ld.param.u64 	%rd2, [_Z13relu_backwardP6__halfS0_S0_i_param_1];
	ld.param.u64 	%rd3, [_Z13relu_backwardP6__halfS0_S0_i_param_2];
	ld.param.u32 	%r2, [_Z13relu_backwardP6__halfS0_S0_i_param_3];
	mov.u32 	%r3, %ctaid.x;
	mov.u32 	%r4, %ntid.x;
	mov.u32 	%r5, %tid.x;
	mad.lo.s32 	%r1, %r3, %r4, %r5;
	setp.ge.s32 	%p1, %r1, %r2;
	@%p1 bra 	$L__BB1_5;
	cvta.to.global.u64 	%rd4, %rd2;
	mul.wide.s32 	%rd5, %r1, 2;
	add.s64 	%rd6, %rd4, %rd5;
	ld.global.u16 	%rs4, [%rd6];
	// begin inline asm
	{  cvt.f32.f16 %f1, %rs4;}

	// end inline asm
	setp.leu.f32 	%p2, %f1, 0f00000000;
	@%p2 bra 	$L__BB1_3;
	cvta.to.global.u64 	%rd7, %rd1;
	add.s64 	%rd9, %rd7, %rd5;
	ld.global.u16 	%rs6, [%rd9];
	bra.uni 	$L__BB1_4;
$L__BB1_3:
	mov.f32 	%f2, 0f00000000;
	// begin inline asm
	{  cvt.rn.f16.f32 %rs6, %f2;}

	// end inline asm
$L__BB1_4:
	cvta.to.global.u64 	%rd10, %rd3;
	add.s64 	%rd12, %rd10, %rd5;
	st.global.u16 	[%rd12], %rs6;
$L__BB1_5:
	ret;

}
	// .globl	_Z15softmax_forwardP6__halfS0_i
.visible .entry _Z15softmax_forwardP6__halfS0_i(
	.param .u64 .ptr .align 1 _Z15softmax_forwardP6__halfS0_i_param_0,
	.param .u64 .ptr .align 1 _Z15softmax_forwardP6__halfS0_i_param_1,
	.param .u32 _Z15softmax_forwardP6__halfS0_i_param_2
)
{
	.reg .pred 	%p<57>;
	.reg .b16 	%rs<75>;
	.reg .b32 	%r<117>;
	.reg .b32 	%f<496>;
	.reg .b64 	%rd<45>;

	ld.param.u64 	%rd18, [_Z15softmax_forwardP6__halfS0_i_param_0];
	ld.param.u64 	%rd19, [_Z15softmax_forwardP6__halfS0_i_param_1];
	ld.param.u32 	%r38, [_Z15softmax_forwardP6__halfS0_i_param_2];
	cvta.to.global.u64 	%rd1, %rd19;
	cvta.to.global.u64 	%rd2, %rd18;
	setp.lt.s32 	%p1, %r38, 1;
	mov.f32 	%f486, 0fF149F2CA;
	@%p1 bra 	$L__BB2_13;
	and.b32  	%r1, %r38, 15;
	setp.lt.u32 	%p2, %r38, 16;
	mov.f32 	%f486, 0fF149F2CA;
	mov.b32 	%r104, 0;
	@%p2 bra 	$L__BB2_4;
	and.b32  	%r104, %r38, 2147483632;
	neg.s32 	%r108, %r104;
	add.s64 	%rd41, %rd2, 16;
	mov.f32 	%f486, 0fF149F2CA;
$L__BB2_3:
	.pragma "nounroll";
	ld.global.u16 	%rs1, [%rd41+-16];
	// begin inline asm
	{  cvt.f32.f16 %f30, %rs1;}

	// end inline asm
	setp.gt.f32 	%p3, %f30, %f486;
	selp.f32 	%f46, %f30, %f486, %p3;
	ld.global.u16 	%rs2, [%rd41+-14];
	// begin inline asm
	{  cvt.f32.f16 %f31, %rs2;}

	// end inline asm
	setp.gt.f32 	%p4, %f31, %f46;
	selp.f32 	%f47, %f31, %f46, %p4;
	ld.global.u16 	%rs3, [%rd41+-12];
	// begin inline asm
	{  cvt.f32.f16 %f32, %rs3;}

	// end inline asm
	setp.gt.f32 	%p5, %f32, %f47;
	selp.f32 	%f48, %f32, %f47, %p5;
	ld.global.u16 	%rs4, [%rd41+-10];
	// begin inline asm
	{  cvt.f32.f16 %f33, %rs4;}

	// end inline asm
	setp.gt.f32 	%p6, %f33, %f48;
	selp.f32 	%f49, %f33, %f48, %p6;
	ld.global.u16 	%rs5, [%rd41+-8];
	// begin inline asm
	{  cvt.f32.f16 %f34, %rs5;}

	// end inline asm
	setp.gt.f32 	%p7, %f34, %f49;
	selp.f32 	%f50, %f34, %f49, %p7;
	ld.global.u16 	%rs6, [%rd41+-6];
	// begin inline asm
	{  cvt.f32.f16 %f35, %rs6;}

	// end inline asm
	setp.gt.f32 	%p8, %f35, %f50;
	selp.f32 	%f51, %f35, %f50, %p8;
	ld.global.u16 	%rs7, [%rd41+-4];
	// begin inline asm
	{  cvt.f32.f16 %f36, %rs7;}

	// end inline asm
	setp.gt.f32 	%p9, %f36, %f51;
	selp.f32 	%f52, %f36, %f51, %p9;
	ld.global.u16 	%rs8, [%rd41+-2];
	// begin inline asm
	{  cvt.f32.f16 %f37, %rs8;}

	// end inline asm
	setp.gt.f32 	%p10, %f37, %f52;
	selp.f32 	%f53, %f37, %f52, %p10;
	ld.global.u16 	%rs9, [%rd41];
	// begin inline asm
	{  cvt.f32.f16 %f38, %rs9;}

	// end inline asm
	setp.gt.f32 	%p11, %f38, %f53;
	selp.f32 	%f54, %f38, %f53, %p11;
	ld.global.u16 	%rs10, [%rd41+2];
	// begin inline asm
	{  cvt.f32.f16 %f39, %rs10;}

	// end inline asm
	setp.gt.f32 	%p12, %f39, %f54;
	selp.f32 	%f55, %f39, %f54, %p12;
	ld.global.u16 	%rs11, [%rd41+4];
	// begin inline asm
	{  cvt.f32.f16 %f40, %rs11;}

	// end inline asm
	setp.gt.f32 	%p13, %f40, %f55;
	selp.f32 	%f56, %f40, %f55, %p13;
	ld.global.u16 	%rs12, [%rd41+6];
	// begin inline asm
	{  cvt.f32.f16 %f41, %rs12;}

	// end inline asm
	setp.gt.f32 	%p14, %f41, %f56;
	selp.f32 	%f57, %f41, %f56, %p14;
	ld.global.u16 	%rs13, [%rd41+8];
	// begin inline asm
	{  cvt.f32.f16 %f42, %rs13;}

	// end inline asm
	setp.gt.f32 	%p15, %f42, %f57;
	selp.f32 	%f58, %f42, %f57, %p15;
	ld.global.u16 	%rs14, [%rd41+10];
	// begin inline asm
	{  cvt.f32.f16 %f43, %rs14;}

	// end inline asm
	setp.gt.f32 	%p16, %f43, %f58;
	selp.f32 	%f59, %f43, %f58, %p16;
	ld.global.u16 	%rs15, [%rd41+12];
	// begin inline asm
	{  cvt.f32.f16 %f44, %rs15;}

	// end inline asm
	setp.gt.f32 	%p17, %f44, %f59;
	selp.f32 	%f60, %f44, %f59, %p17;
	ld.global.u16 	%rs16, [%rd41+14];
	// begin inline asm
	{  cvt.f32.f16 %f45, %rs16;}

	// end inline asm
	setp.gt.f32 	%p18, %f45, %f60;
	selp.f32 	%f486, %f45, %f60, %p18;
	add.s32 	%r108, %r108, 16;
	add.s64 	%rd41, %rd41, 32;
	setp.eq.s32 	%p19, %r108, 0;
	@%p19 bra 	$L__BB2_4;
	bra.uni 	$L__BB2_3;
$L__BB2_4:
	setp.eq.s32 	%p20, %r1, 0;
	@%p20 bra 	$L__BB2_13;
	and.b32  	%r5, %r38, 7;
	setp.lt.u32 	%p21, %r1, 8;
	@%p21 bra 	$L__BB2_7;
	mul.wide.u32 	%rd20, %r104, 2;
	add.s64 	%rd21, %rd2, %rd20;
	ld.global.u16 	%rs17, [%rd21];
	// begin inline asm
	{  cvt.f32.f16 %f62, %rs17;}

	// end inline asm
	setp.gt.f32 	%p22, %f62, %f486;
	selp.f32 	%f70, %f62, %f486, %p22;
	ld.global.u16 	%rs18, [%rd21+2];
	// begin inline asm
	{  cvt.f32.f16 %f63, %rs18;}

	// end inline asm
	setp.gt.f32 	%p23, %f63, %f70;
	selp.f32 	%f71, %f63, %f70, %p23;
	ld.global.u16 	%rs19, [%rd21+4];
	// begin inline asm
	{  cvt.f32.f16 %f64, %rs19;}

	// end inline asm
	setp.gt.f32 	%p24, %f64, %f71;
	selp.f32 	%f72, %f64, %f71, %p24;
	ld.global.u16 	%rs20, [%rd21+6];
	// begin inline asm
	{  cvt.f32.f16 %f65, %rs20;}

	// end inline asm
	setp.gt.f32 	%p25, %f65, %f72;
	selp.f32 	%f73, %f65, %f72, %p25;
	ld.global.u16 	%rs21, [%rd21+8];
	// begin inline asm
	{  cvt.f32.f16 %f66, %rs21;}

	// end inline asm
	setp.gt.f32 	%p26, %f66, %f73;
	selp.f32 	%f74, %f66, %f73, %p26;
	ld.global.u16 	%rs22, [%rd21+10];
	// begin inline asm
	{  cvt.f32.f16 %f67, %rs22;}

	// end inline asm
	setp.gt.f32 	%p27, %f67, %f74;
	selp.f32 	%f75, %f67, %f74, %p27;
	ld.global.u16 	%rs23, [%rd21+12];
	// begin inline asm
	{  cvt.f32.f16 %f68, %rs23;}

	// end inline asm
	setp.gt.f32 	%p28, %f68, %f75;
	selp.f32 	%f76, %f68, %f75, %p28;
	ld.global.u16 	%rs24, [%rd21+14];
	// begin inline asm
	{  cvt.f32.f16 %f69, %rs24;}

	// end inline asm
	setp.gt.f32 	%p29, %f69, %f76;
	selp.f32 	%f486, %f69, %f76, %p29;
	add.s32 	%r104, %r104, 8;
$L__BB2_7:
	setp.eq.s32 	%p30, %r5, 0;
	@%p30 bra 	$L__BB2_13;
	and.b32  	%r8, %r38, 3;
	setp.lt.u32 	%p31, %r5, 4;
	@%p31 bra 	$L__BB2_10;
	mul.wide.u32 	%rd22, %r104, 2;
	add.s64 	%rd23, %rd2, %rd22;
	ld.global.u16 	%rs25, [%rd23];
	// begin inline asm
	{  cvt.f32.f16 %f78, %rs25;}

	// end inline asm
	setp.gt.f32 	%p32, %f78, %f486;
	selp.f32 	%f82, %f78, %f486, %p32;
	ld.global.u16 	%rs26, [%rd23+2];
	// begin inline asm
	{  cvt.f32.f16 %f79, %rs26;}

	// end inline asm
	setp.gt.f32 	%p33, %f79, %f82;
	selp.f32 	%f83, %f79, %f82, %p33;
	ld.global.u16 	%rs27, [%rd23+4];
	// begin inline asm
	{  cvt.f32.f16 %f80, %rs27;}

	// end inline asm
	setp.gt.f32 	%p34, %f80, %f83;
	selp.f32 	%f84, %f80, %f83, %p34;
	ld.global.u16 	%rs28, [%rd23+6];
	// begin inline asm
	{  cvt.f32.f16 %f81, %rs28;}

	// end inline asm
	setp.gt.f32 	%p35, %f81, %f84;
	selp.f32 	%f486, %f81, %f84, %p35;
	add.s32 	%r104, %r104, 4;
$L__BB2_10:
	setp.eq.s32 	%p36, %r8, 0;
	@%p36 bra 	$L__BB2_13;
	mul.wide.u32 	%rd24, %r104, 2;
	add.s64 	%rd40, %rd2, %rd24;
	neg.s32 	%r107, %r8;
$L__BB2_12:
	.pragma "nounroll";
	ld.global.u16 	%rs29, [%rd40];
	// begin inline asm
	{  cvt.f32.f16 %f85, %rs29;}

	// end inline asm
	setp.gt.f32 	%p37, %f85, %f486;
	selp.f32 	%f486, %f85, %f486, %p37;
	add.s64 	%rd40, %rd40, 2;
	add.s32 	%r107, %r107, 1;
	setp.ne.s32 	%p38, %r107, 0;
	@%p38 bra 	$L__BB2_12;
$L__BB2_13:
	setp.lt.s32 	%p39, %r38, 1;
	mov.f32 	%f494, 0f00000000;
	@%p39 bra 	$L__BB2_25;
	and.b32  	%r14, %r38, 7;
	setp.lt.u32 	%p40, %r38, 8;
	mov.f32 	%f494, 0f00000000;
	mov.b32 	%r109, 0;
	@%p40 bra 	$L__BB2_17;
	and.b32  	%r109, %r38, 2147483640;
	neg.s32 	%r112, %r109;
	add.s64 	%rd42, %rd2, 8;
	mov.f32 	%f494, 0f00000000;
$L__BB2_16:
	.pragma "nounroll";
	ld.global.u16 	%rs30, [%rd42+-8];
	// begin inline asm
	{  cvt.f32.f16 %f90, %rs30;}

	// end inline asm
	sub.f32 	%f98, %f90, %f486;
	fma.rn.f32 	%f99, %f98, 0f3BBB989D, 0f3F000000;
	cvt.sat.f32.f32 	%f100, %f99;
	mov.f32 	%f101, 0f4B400001;
	mov.f32 	%f102, 0f437C0000;
	fma.rm.f32 	%f103, %f100, %f102, %f101;
	add.f32 	%f104, %f103, 0fCB40007F;
	neg.f32 	%f105, %f104;
	fma.rn.f32 	%f106, %f98, 0f3FB8AA3B, %f105;
	fma.rn.f32 	%f107, %f98, 0f32A57060, %f106;
	mov.b32 	%r41, %f103;
	shl.b32 	%r42, %r41, 23;
	mov.b32 	%f108, %r42;
	ex2.approx.ftz.f32 	%f109, %f107;
	fma.rn.f32 	%f110, %f109, %f108, %f494;
	ld.global.u16 	%rs31, [%rd42+-6];
	// begin inline asm
	{  cvt.f32.f16 %f91, %rs31;}

	// end inline asm
	sub.f32 	%f111, %f91, %f486;
	fma.rn.f32 	%f112, %f111, 0f3BBB989D, 0f3F000000;
	cvt.sat.f32.f32 	%f113, %f112;
	fma.rm.f32 	%f114, %f113, %f102, %f101;
	add.f32 	%f115, %f114, 0fCB40007F;
	neg.f32 	%f116, %f115;
	fma.rn.f32 	%f117, %f111, 0f3FB8AA3B, %f116;
	fma.rn.f32 	%f118, %f111, 0f32A57060, %f117;
	mov.b32 	%r43, %f114;
	shl.b32 	%r44, %r43, 23;
	mov.b32 	%f119, %r44;
	ex2.approx.ftz.f32 	%f120, %f118;
	fma.rn.f32 	%f121, %f120, %f119, %f110;
	ld.global.u16 	%rs32, [%rd42+-4];
	// begin inline asm
	{  cvt.f32.f16 %f92, %rs32;}

	// end inline asm
	sub.f32 	%f122, %f92, %f486;
	fma.rn.f32 	%f123, %f122, 0f3BBB989D, 0f3F000000;
	cvt.sat.f32.f32 	%f124, %f123;
	fma.rm.f32 	%f125, %f124, %f102, %f101;
	add.f32 	%f126, %f125, 0fCB40007F;
	neg.f32 	%f127, %f126;
	fma.rn.f32 	%f128, %f122, 0f3FB8AA3B, %f127;
	fma.rn.f32 	%f129, %f122, 0f32A57060, %f128;
	mov.b32 	%r45, %f125;
	shl.b32 	%r46, %r45, 23;
	mov.b32 	%f130, %r46;
	ex2.approx.ftz.f32 	%f131, %f129;
	fma.rn.f32 	%f132, %f131, %f130, %f121;
	ld.global.u16 	%rs33, [%rd42+-2];
	// begin inline asm
	{  cvt.f32.f16 %f93, %rs33;}

	// end inline asm
	sub.f32 	%f133, %f93, %f486;
	fma.rn.f32 	%f134, %f133, 0f3BBB989D, 0f3F000000;
	cvt.sat.f32.f32 	%f135, %f134;
	fma.rm.f32 	%f136, %f135, %f102, %f101;
	add.f32 	%f137, %f136, 0fCB40007F;
	neg.f32 	%f138, %f137;
	fma.rn.f32 	%f139, %f133, 0f3FB8AA3B, %f138;
	fma.rn.f32 	%f140, %f133, 0f32A57060, %f139;
	mov.b32 	%r47, %f136;
	shl.b32 	%r48, %r47, 23;
	mov.b32 	%f141, %r48;
	ex2.approx.ftz.f32 	%f142, %f140;
	fma.rn.f32 	%f143, %f142, %f141, %f132;
	ld.global.u16 	%rs34, [%rd42];
	// begin inline asm
	{  cvt.f32.f16 %f94, %rs34;}

	// end inline asm
	sub.f32 	%f144, %f94, %f486;
	fma.rn.f32 	%f145, %f144, 0f3BBB989D, 0f3F000000;
	cvt.sat.f32.f32 	%f146, %f145;
	fma.rm.f32 	%f147, %f146, %f102, %f101;
	add.f32 	%f148, %f147, 0fCB40007F;
	neg.f32 	%f149, %f148;
	fma.rn.f32 	%f150, %f144, 0f3FB8AA3B, %f149;
	fma.rn.f32 	%f151, %f144, 0f32A57060, %f150;
	mov.b32 	%r49, %f147;
	shl.b32 	%r50, %r49, 23;
	mov.b32 	%f152, %r50;
	ex2.approx.ftz.f32 	%f153, %f151;
	fma.rn.f32 	%f154, %f153, %f152, %f143;
	ld.global.u16 	%rs35, [%rd42+2];
	// begin inline asm
	{  cvt.f32.f16 %f95, %rs35;}

	// end inline asm
	sub.f32 	%f155, %f95, %f486;
	fma.rn.f32 	%f156, %f155, 0f3BBB989D, 0f3F000000;
	cvt.sat.f32.f32 	%f157, %f156;
	fma.rm.f32 	%f158, %f157, %f102, %f101;
	add.f32 	%f159, %f158, 0fCB40007F;
	neg.f32 	%f160, %f159;
	fma.rn.f32 	%f161, %f155, 0f3FB8AA3B, %f160;
	fma.rn.f32 	%f162, %f155, 0f32A57060, %f161;
	mov.b32 	%r51, %f158;
	shl.b32 	%r52, %r51, 23;
	mov.b32 	%f163, %r52;
	ex2.approx.ftz.f32 	%f164, %f162;
	fma.rn.f32 	%f165, %f164, %f163, %f154;
	ld.global.u16 	%rs36, [%rd42+4];
	// begin inline asm
	{  cvt.f32.f16 %f96, %rs36;}

	// end inline asm
	sub.f32 	%f166, %f96, %f486;
	fma.rn.f32 	%f167, %f166, 0f3BBB989D, 0f3F000000;
	cvt.sat.f32.f32 	%f168, %f167;
	fma.rm.f32 	%f169, %f168, %f102, %f101;
	add.f32 	%f170, %f169, 0fCB40007F;
	neg.f32 	%f171, %f170;
	fma.rn.f32 	%f172, %f166, 0f3FB8AA3B, %f171;
	fma.rn.f32 	%f173, %f166, 0f32A57060, %f172;
	mov.b32 	%r53, %f169;
	shl.b32 	%r54, %r53, 23;
	mov.b32 	%f174, %r54;
	ex2.approx.ftz.f32 	%f175, %f173;
	fma.rn.f32 	%f176, %f175, %f174, %f165;
	ld.global.u16 	%rs37, [%rd42+6];
	// begin inline asm
	{  cvt.f32.f16 %f97, %rs37;}

	// end inline asm
	sub.f32 	%f177, %f97, %f486;
	fma.rn.f32 	%f178, %f177, 0f3BBB989D, 0f3F000000;
	cvt.sat.f32.f32 	%f179, %f178;
	fma.rm.f32 	%f180, %f179, %f102, %f101;
	add.f32 	%f181, %f180, 0fCB40007F;
	neg.f32 	%f182, %f181;
	fma.rn.f32 	%f183, %f177, 0f3FB8AA3B, %f182;
	fma.rn.f32 	%f184, %f177, 0f32A57060, %f183;
	mov.b32 	%r55, %f180;
	shl.b32 	%r56, %r55, 23;
	mov.b32 	%f185, %r56;
	ex2.approx.ftz.f32 	%f186, %f184;
	fma.rn.f32 	%f494, %f186, %f185, %f176;
	add.s32 	%r112, %r112, 8;
	add.s64 	%rd42, %rd42, 16;
	setp.eq.s32 	%p41, %r112, 0;
	@%p41 bra 	$L__BB2_17;
	bra.uni 	$L__BB2_16;
$L__BB2_17:
	setp.eq.s32 	%p42, %r14, 0;
	@%p42 bra 	$L__BB2_25;
	and.b32  	%r20, %r38, 3;
	setp.lt.u32 	%p43, %r14, 4;
	@%p43 bra 	$L__BB2_20;
	mul.wide.u32 	%rd25, %r109, 2;
	add.s64 	%rd26, %rd2, %rd25;
	ld.global.u16 	%rs38, [%rd26];
	// begin inline asm
	{  cvt.f32.f16 %f188, %rs38;}

	// end inline asm
	sub.f32 	%f192, %f188, %f486;
	fma.rn.f32 	%f193, %f192, 0f3BBB989D, 0f3F000000;
	cvt.sat.f32.f32 	%f194, %f193;
	mov.f32 	%f195, 0f4B400001;
	mov.f32 	%f196, 0f437C0000;
	fma.rm.f32 	%f197, %f194, %f196, %f195;
	add.f32 	%f198, %f197, 0fCB40007F;
	neg.f32 	%f199, %f198;
	fma.rn.f32 	%f200, %f192, 0f3FB8AA3B, %f199;
	fma.rn.f32 	%f201, %f192, 0f32A57060, %f200;
	mov.b32 	%r57, %f197;
	shl.b32 	%r58, %r57, 23;
	mov.b32 	%f202, %r58;
	ex2.approx.ftz.f32 	%f203, %f201;
	fma.rn.f32 	%f204, %f203, %f202, %f494;
	ld.global.u16 	%rs39, [%rd26+2];
	// begin inline asm
	{  cvt.f32.f16 %f189, %rs39;}

	// end inline asm
	sub.f32 	%f205, %f189, %f486;
	fma.rn.f32 	%f206, %f205, 0f3BBB989D, 0f3F000000;
	cvt.sat.f32.f32 	%f207, %f206;
	fma.rm.f32 	%f208, %f207, %f196, %f195;
	add.f32 	%f209, %f208, 0fCB40007F;
	neg.f32 	%f210, %f209;
	fma.rn.f32 	%f211, %f205, 0f3FB8AA3B, %f210;
	fma.rn.f32 	%f212, %f205, 0f32A57060, %f211;
	mov.b32 	%r59, %f208;
	shl.b32 	%r60, %r59, 23;
	mov.b32 	%f213, %r60;
	ex2.approx.ftz.f32 	%f214, %f212;
	fma.rn.f32 	%f215, %f214, %f213, %f204;
	ld.global.u16 	%rs40, [%rd26+4];
	// begin inline asm
	{  cvt.f32.f16 %f190, %rs40;}

	// end inline asm
	sub.f32 	%f216, %f190, %f486;
	fma.rn.f32 	%f217, %f216, 0f3BBB989D, 0f3F000000;
	cvt.sat.f32.f32 	%f218, %f217;
	fma.rm.f32 	%f219, %f218, %f196, %f195;
	add.f32 	%f220, %f219, 0fCB40007F;
	neg.f32 	%f221, %f220;
	fma.rn.f32 	%f222, %f216, 0f3FB8AA3B, %f221;
	fma.rn.f32 	%f223, %f216, 0f32A57060, %f222;
	mov.b32 	%r61, %f219;
	shl.b32 	%r62, %r61, 23;
	mov.b32 	%f224, %r62;
	ex2.approx.ftz.f32 	%f225, %f223;
	fma.rn.f32 	%f226, %f225, %f224, %f215;
	ld.global.u16 	%rs41, [%rd26+6];
	// begin inline asm
	{  cvt.f32.f16 %f191, %rs41;}

	// end inline asm
	sub.f32 	%f227, %f191, %f486;
	fma.rn.f32 	%f228, %f227, 0f3BBB989D, 0f3F000000;
	cvt.sat.f32.f32 	%f229, %f228;
	fma.rm.f32 	%f230, %f229, %f196, %f195;
	add.f32 	%f231, %f230, 0fCB40007F;
	neg.f32 	%f232, %f231;
	fma.rn.f32 	%f233, %f227, 0f3FB8AA3B, %f232;
	fma.rn.f32 	%f234, %f227, 0f32A57060, %f233;
	mov.b32 	%r63, %f230;
	shl.b32 	%r64, %r63, 23;
	mov.b32 	%f235, %r64;
	ex2.approx.ftz.f32 	%f236, %f234;
	fma.rn.f32 	%f494, %f236, %f235, %f226;
	add.s32 	%r109, %r109, 4;
$L__BB2_20:
	setp.eq.s32 	%p44, %r20, 0;
	@%p44 bra 	$L__BB2_25;
	setp.eq.s32 	%p45, %r20, 1;
	@%p45 bra 	$L__BB2_23;
	mul.wide.u32 	%rd27, %r109, 2;
	add.s64 	%rd28, %rd2, %rd27;
	ld.global.u16 	%rs42, [%rd28];
	// begin inline asm
	{  cvt.f32.f16 %f238, %rs42;}

	// end inline asm
	sub.f32 	%f240, %f238, %f486;
	fma.rn.f32 	%f241, %f240, 0f3BBB989D, 0f3F000000;
	cvt.sat.f32.f32 	%f242, %f241;
	mov.f32 	%f243, 0f4B400001;
	mov.f32 	%f244, 0f437C0000;
	fma.rm.f32 	%f245, %f242, %f244, %f243;
	add.f32 	%f246, %f245, 0fCB40007F;
	neg.f32 	%f247, %f246;
	fma.rn.f32 	%f248, %f240, 0f3FB8AA3B, %f247;
	fma.rn.f32 	%f249, %f240, 0f32A57060, %f248;
	mov.b32 	%r65, %f245;
	shl.b32 	%r66, %r65, 23;
	mov.b32 	%f250, %r66;
	ex2.approx.ftz.f32 	%f251, %f249;
	fma.rn.f32 	%f252, %f251, %f250, %f494;
	ld.global.u16 	%rs43, [%rd28+2];
	// begin inline asm
	{  cvt.f32.f16 %f239, %rs43;}

	// end inline asm
	sub.f32 	%f253, %f239, %f486;
	fma.rn.f32 	%f254, %f253, 0f3BBB989D, 0f3F000000;
	cvt.sat.f32.f32 	%f255, %f254;
	fma.rm.f32 	%f256, %f255, %f244, %f243;
	add.f32 	%f257, %f256, 0fCB40007F;
	neg.f32 	%f258, %f257;
	fma.rn.f32 	%f259, %f253, 0f3FB8AA3B, %f258;
	fma.rn.f32 	%f260, %f253, 0f32A57060, %f259;
	mov.b32 	%r67, %f256;
	shl.b32 	%r68, %r67, 23;
	mov.b32 	%f261, %r68;
	ex2.approx.ftz.f32 	%f262, %f260;
	fma.rn.f32 	%f494, %f262, %f261, %f252;
	add.s32 	%r109, %r109, 2;
$L__BB2_23:
	and.b32  	%r69, %r38, 1;
	setp.eq.b32 	%p46, %r69, 1;
	not.pred 	%p47, %p46;
	@%p47 bra 	$L__BB2_25;
	mul.wide.u32 	%rd29, %r109, 2;
	add.s64 	%rd30, %rd2, %rd29;
	ld.global.u16 	%rs44, [%rd30];
	// begin inline asm
	{  cvt.f32.f16 %f263, %rs44;}

	// end inline asm
	sub.f32 	%f264, %f263, %f486;
	fma.rn.f32 	%f265, %f264, 0f3BBB989D, 0f3F000000;
	cvt.sat.f32.f32 	%f266, %f265;
	mov.f32 	%f267, 0f4B400001;
	mov.f32 	%f268, 0f437C0000;
	fma.rm.f32 	%f269, %f266, %f268, %f267;
	add.f32 	%f270, %f269, 0fCB40007F;
	neg.f32 	%f271, %f270;
	fma.rn.f32 	%f272, %f264, 0f3FB8AA3B, %f271;
	fma.rn.f32 	%f273, %f264, 0f32A57060, %f272;
	mov.b32 	%r70, %f269;
	shl.b32 	%r71, %r70, 23;
	mov.b32 	%f274, %r71;
	ex2.approx.ftz.f32 	%f275, %f273;
	fma.rn.f32 	%f494, %f275, %f274, %f494;
$L__BB2_25:
	setp.lt.s32 	%p48, %r38, 1;
	@%p48 bra 	$L__BB2_37;
	and.b32  	%r25, %r38, 7;
	setp.lt.u32 	%p49, %r38, 8;
	mov.b32 	%r114, 0;
	@%p49 bra 	$L__BB2_29;
	and.b32  	%r114, %r38, 2147483640;
	neg.s32 	%r113, %r114;
	add.s64 	%rd44, %rd2, 8;
	add.s64 	%rd43, %rd1, 8;
$L__BB2_28:
	.pragma "nounroll";
	ld.global.u16 	%rs45, [%rd44+-8];
	// begin inline asm
	{  cvt.f32.f16 %f276, %rs45;}

	// end inline asm
	sub.f32 	%f292, %f276, %f486;
	fma.rn.f32 	%f293, %f292, 0f3BBB989D, 0f3F000000;
	cvt.sat.f32.f32 	%f294, %f293;
	mov.f32 	%f295, 0f4B400001;
	mov.f32 	%f296, 0f437C0000;
	fma.rm.f32 	%f297, %f294, %f296, %f295;
	add.f32 	%f298, %f297, 0fCB40007F;
	neg.f32 	%f299, %f298;
	fma.rn.f32 	%f300, %f292, 0f3FB8AA3B, %f299;
	fma.rn.f32 	%f301, %f292, 0f32A57060, %f300;
	mov.b32 	%r73, %f297;
	shl.b32 	%r74, %r73, 23;
	mov.b32 	%f302, %r74;
	ex2.approx.ftz.f32 	%f303, %f301;
	mul.f32 	%f304, %f303, %f302;
	div.rn.f32 	%f277, %f304, %f494;
	// begin inline asm
	{  cvt.rn.f16.f32 %rs46, %f277;}

	// end inline asm
	st.global.u16 	[%rd43+-8], %rs46;
	ld.global.u16 	%rs47, [%rd44+-6];
	// begin inline asm
	{  cvt.f32.f16 %f278, %rs47;}

	// end inline asm
	sub.f32 	%f305, %f278, %f486;
	fma.rn.f32 	%f306, %f305, 0f3BBB989D, 0f3F000000;
	cvt.sat.f32.f32 	%f307, %f306;
	fma.rm.f32 	%f308, %f307, %f296, %f295;
	add.f32 	%f309, %f308, 0fCB40007F;
	neg.f32 	%f310, %f309;
	fma.rn.f32 	%f311, %f305, 0f3FB8AA3B, %f310;
	fma.rn.f32 	%f312, %f305, 0f32A57060, %f311;
	mov.b32 	%r75, %f308;
	shl.b32 	%r76, %r75, 23;
	mov.b32 	%f313, %r76;
	ex2.approx.ftz.f32 	%f314, %f312;
	mul.f32 	%f315, %f314, %f313;
	div.rn.f32 	%f279, %f315, %f494;
	// begin inline asm
	{  cvt.rn.f16.f32 %rs48, %f279;}

	// end inline asm
	st.global.u16 	[%rd43+-6], %rs48;
	ld.global.u16 	%rs49, [%rd44+-4];
	// begin inline asm
	{  cvt.f32.f16 %f280, %rs49;}

	// end inline asm
	sub.f32 	%f316, %f280, %f486;
	fma.rn.f32 	%f317, %f316, 0f3BBB989D, 0f3F000000;
	cvt.sat.f32.f32 	%f318, %f317;
	fma.rm.f32 	%f319, %f318, %f296, %f295;
	add.f32 	%f320, %f319, 0fCB40007F;
	neg.f32 	%f321, %f320;
	fma.rn.f32 	%f322, %f316, 0f3FB8AA3B, %f321;
	fma.rn.f32 	%f323, %f316, 0f32A57060, %f322;
	mov.b32 	%r77, %f319;
	shl.b32 	%r78, %r77, 23;
	mov.b32 	%f324, %r78;
	ex2.approx.ftz.f32 	%f325, %f323;
	mul.f32 	%f326, %f325, %f324;
	div.rn.f32 	%f281, %f326, %f494;
	// begin inline asm
	{  cvt.rn.f16.f32 %rs50, %f281;}

	// end inline asm
	st.global.u16 	[%rd43+-4], %rs50;
	ld.global.u16 	%rs51, [%rd44+-2];
	// begin inline asm
	{  cvt.f32.f16 %f282, %rs51;}

	// end inline asm
	sub.f32 	%f327, %f282, %f486;
	fma.rn.f32 	%f328, %f327, 0f3BBB989D, 0f3F000000;
	cvt.sat.f32.f32 	%f329, %f328;
	fma.rm.f32 	%f330, %f329, %f296, %f295;
	add.f32 	%f331, %f330, 0fCB40007F;
	neg.f32 	%f332, %f331;
	fma.rn.f32 	%f333, %f327, 0f3FB8AA3B, %f332;
	fma.rn.f32 	%f334, %f327, 0f32A57060, %f333;
	mov.b32 	%r79, %f330;
	shl.b32 	%r80, %r79, 23;
	mov.b32 	%f335, %r80;
	ex2.approx.ftz.f32 	%f336, %f334;
	mul.f32 	%f337, %f336, %f335;
	div.rn.f32 	%f283, %f337, %f494;
	// begin inline asm
	{  cvt.rn.f16.f32 %rs52, %f283;}

	// end inline asm
	st.global.u16 	[%rd43+-2], %rs52;
	ld.global.u16 	%rs53, [%rd44];
	// begin inline asm
	{  cvt.f32.f16 %f284, %rs53;}

	// end inline asm
	sub.f32 	%f338, %f284, %f486;
	fma.rn.f32 	%f339, %f338, 0f3BBB989D, 0f3F000000;
	cvt.sat.f32.f32 	%f340, %f339;
	fma.rm.f32 	%f341, %f340, %f296, %f295;
	add.f32 	%f342, %f341, 0fCB40007F;
	neg.f32 	%f343, %f342;
	fma.rn.f32 	%f344, %f338, 0f3FB8AA3B, %f343;
	fma.rn.f32 	%f345, %f338, 0f32A57060, %f344;
	mov.b32 	%r81, %f341;
	shl.b32 	%r82, %r81, 23;
	mov.b32 	%f346, %r82;
	ex2.approx.ftz.f32 	%f347, %f345;
	mul.f32 	%f348, %f347, %f346;
	div.rn.f32 	%f285, %f348, %f494;
	// begin inline asm
	{  cvt.rn.f16.f32 %rs54, %f285;}

	// end inline asm
	st.global.u16 	[%rd43], %rs54;
	ld.global.u16 	%rs55, [%rd44+2];
	// begin inline asm
	{  cvt.f32.f16 %f286, %rs55;}

	// end inline asm
	sub.f32 	%f349, %f286, %f486;
	fma.rn.f32 	%f350, %f349, 0f3BBB989D, 0f3F000000;
	cvt.sat.f32.f32 	%f351, %f350;
	fma.rm.f32 	%f352, %f351, %f296, %f295;
	add.f32 	%f353, %f352, 0fCB40007F;
	neg.f32 	%f354, %f353;
	fma.rn.f32 	%f355, %f349, 0f3FB8AA3B, %f354;
	fma.rn.f32 	%f356, %f349, 0f32A57060, %f355;
	mov.b32 	%r83, %f352;
	shl.b32 	%r84, %r83, 23;
	mov.b32 	%f357, %r84;
	ex2.approx.ftz.f32 	%f358, %f356;
	mul.f32 	%f359, %f358, %f357;
	div.rn.f32 	%f287, %f359, %f494;
	// begin inline asm
	{  cvt.rn.f16.f32 %rs56, %f287;}

	// end inline asm
	st.global.u16 	[%rd43+2], %rs56;
	ld.global.u16 	%rs57, [%rd44+4];
	// begin inline asm
	{  cvt.f32.f16 %f288, %rs57;}

	// end inline asm
	sub.f32 	%f360, %f288, %f486;
	fma.rn.f32 	%f361, %f360, 0f3BBB989D, 0f3F000000;
	cvt.sat.f32.f32 	%f362, %f361;
	fma.rm.f32 	%f363, %f362, %f296, %f295;
	add.f32 	%f364, %f363, 0fCB40007F;
	neg.f32 	%f365, %f364;
	fma.rn.f32 	%f366, %f360, 0f3FB8AA3B, %f365;
	fma.rn.f32 	%f367, %f360, 0f32A57060, %f366;
	mov.b32 	%r85, %f363;
	shl.b32 	%r86, %r85, 23;
	mov.b32 	%f368, %r86;
	ex2.approx.ftz.f32 	%f369, %f367;
	mul.f32 	%f370, %f369, %f368;
	div.rn.f32 	%f289, %f370, %f494;
	// begin inline asm
	{  cvt.rn.f16.f32 %rs58, %f289;}

	// end inline asm
	st.global.u16 	[%rd43+4], %rs58;
	ld.global.u16 	%rs59, [%rd44+6];
	// begin inline asm
	{  cvt.f32.f16 %f290, %rs59;}

	// end inline asm
	sub.f32 	%f371, %f290, %f486;
	fma.rn.f32 	%f372, %f371, 0f3BBB989D, 0f3F000000;
	cvt.sat.f32.f32 	%f373, %f372;
	fma.rm.f32 	%f374, %f373, %f296, %f295;
	add.f32 	%f375, %f374, 0fCB40007F;
	neg.f32 	%f376, %f375;
	fma.rn.f32 	%f377, %f371, 0f3FB8AA3B, %f376;
	fma.rn.f32 	%f378, %f371, 0f32A57060, %f377;
	mov.b32 	%r87, %f374;
	shl.b32 	%r88, %r87, 23;
	mov.b32 	%f379, %r88;
	ex2.approx.ftz.f32 	%f380, %f378;
	mul.f32 	%f381, %f380, %f379;
	div.rn.f32 	%f291, %f381, %f494;
	// begin inline asm
	{  cvt.rn.f16.f32 %rs60, %f291;}

	// end inline asm
	st.global.u16 	[%rd43+6], %rs60;
	add.s32 	%r113, %r113, 8;
	add.s64 	%rd44, %rd44, 16;
	add.s64 	%rd43, %rd43, 16;
	setp.ne.s32 	%p50, %r113, 0;
	@%p50 bra 	$L__BB2_28;
$L__BB2_29:
	setp.eq.s32 	%p51, %r25, 0;
	@%p51 bra 	$L__BB2_37;
	and.b32  	%r33, %r38, 3;
	setp.lt.u32 	%p52, %r25, 4;
	@%p52 bra 	$L__BB2_32;
	mul.wide.u32 	%rd31, %r114, 2;
	add.s64 	%rd32, %rd2, %rd31;
	ld.global.u16 	%rs61, [%rd32];
	// begin inline asm
	{  cvt.f32.f16 %f382, %rs61;}

	// end inline asm
	sub.f32 	%f390, %f382, %f486;
	fma.rn.f32 	%f391, %f390, 0f3BBB989D, 0f3F000000;
	cvt.sat.f32.f32 	%f392, %f391;
	mov.f32 	%f393, 0f4B400001;
	mov.f32 	%f394, 0f437C0000;
	fma.rm.f32 	%f395, %f392, %f394, %f393;
	add.f32 	%f396, %f395, 0fCB40007F;
	neg.f32 	%f397, %f396;
	fma.rn.f32 	%f398, %f390, 0f3FB8AA3B, %f397;
	fma.rn.f32 	%f399, %f390, 0f32A57060, %f398;
	mov.b32 	%r89, %f395;
	shl.b32 	%r90, %r89, 23;
	mov.b32 	%f400, %r90;
	ex2.approx.ftz.f32 	%f401, %f399;
	mul.f32 	%f402, %f401, %f400;
	div.rn.f32 	%f383, %f402, %f494;
	// begin inline asm
	{  cvt.rn.f16.f32 %rs62, %f383;}

	// end inline asm
	add.s64 	%rd33, %rd1, %rd31;
	st.global.u16 	[%rd33], %rs62;
	ld.global.u16 	%rs63, [%rd32+2];
	// begin inline asm
	{  cvt.f32.f16 %f384, %rs63;}

	// end inline asm
	sub.f32 	%f403, %f384, %f486;
	fma.rn.f32 	%f404, %f403, 0f3BBB989D, 0f3F000000;
	cvt.sat.f32.f32 	%f405, %f404;
	fma.rm.f32 	%f406, %f405, %f394, %f393;
	add.f32 	%f407, %f406, 0fCB40007F;
	neg.f32 	%f408, %f407;
	fma.rn.f32 	%f409, %f403, 0f3FB8AA3B, %f408;
	fma.rn.f32 	%f410, %f403, 0f32A57060, %f409;
	mov.b32 	%r91, %f406;
	shl.b32 	%r92, %r91, 23;
	mov.b32 	%f411, %r92;
	ex2.approx.ftz.f32 	%f412, %f410;
	mul.f32 	%f413, %f412, %f411;
	div.rn.f32 	%f385, %f413, %f494;
	// begin inline asm
	{  cvt.rn.f16.f32 %rs64, %f385;}

	// end inline asm
	st.global.u16 	[%rd33+2], %rs64;
	ld.global.u16 	%rs65, [%rd32+4];
	// begin inline asm
	{  cvt.f32.f16 %f386, %rs65;}

	// end inline asm
	sub.f32 	%f414, %f386, %f486;
	fma.rn.f32 	%f415, %f414, 0f3BBB989D, 0f3F000000;
	cvt.sat.f32.f32 	%f416, %f415;
	fma.rm.f32 	%f417, %f416, %f394, %f393;
	add.f32 	%f418, %f417, 0fCB40007F;
	neg.f32 	%f419, %f418;
	fma.rn.f32 	%f420, %f414, 0f3FB8AA3B, %f419;
	fma.rn.f32 	%f421, %f414, 0f32A57060, %f420;
	mov.b32 	%r93, %f417;
	shl.b32 	%r94, %r93, 23;
	mov.b32 	%f422, %r94;
	ex2.approx.ftz.f32 	%f423, %f421;
	mul.f32 	%f424, %f423, %f422;
	div.rn.f32 	%f387, %f424, %f494;
	// begin inline asm
	{  cvt.rn.f16.f32 %rs66, %f387;}

	// end inline asm
	st.global.u16 	[%rd33+4], %rs66;
	ld.global.u16 	%rs67, [%rd32+6];
	// begin inline asm
	{  cvt.f32.f16 %f388, %rs67;}

	// end inline asm
	sub.f32 	%f425, %f388, %f486;
	fma.rn.f32 	%f426, %f425, 0f3BBB989D, 0f3F000000;
	cvt.sat.f32.f32 	%f427, %f426;
	fma.rm.f32 	%f428, %f427, %f394, %f393;
	add.f32 	%f429, %f428, 0fCB40007F;
	neg.f32 	%f430, %f429;
	fma.rn.f32 	%f431, %f425, 0f3FB8AA3B, %f430;
	fma.rn.f32 	%f432, %f425, 0f32A57060, %f431;
	mov.b32 	%r95, %f428;
	shl.b32 	%r96, %r95, 23;
	mov.b32 	%f433, %r96;
	ex2.approx.ftz.f32 	%f434, %f432;
	mul.f32 	%f435, %f434, %f433;
	div.rn.f32 	%f389, %f435, %f494;
	// begin inline asm
	{  cvt.rn.f16.f32 %rs68, %f389;}

	// end inline asm
	st.global.u16 	[%rd33+6], %rs68;
	add.s32 	%r114, %r114, 4;
$L__BB2_32:
	setp.eq.s32 	%p53, %r33, 0;
	@%p53 bra 	$L__BB2_37;
	setp.eq.s32 	%p54, %r33, 1;
	@%p54 bra 	$L__BB2_35;
	mul.wide.u32 	%rd34, %r114, 2;
	add.s64 	%rd35, %rd2, %rd34;
	ld.global.u16 	%rs69, [%rd35];
	// begin inline asm
	{  cvt.f32.f16 %f436, %rs69;}

	// end inline asm
	sub.f32 	%f440, %f436, %f486;
	fma.rn.f32 	%f441, %f440, 0f3BBB989D, 0f3F000000;
	cvt.sat.f32.f32 	%f442, %f441;
	mov.f32 	%f443, 0f4B400001;
	mov.f32 	%f444, 0f437C0000;
	fma.rm.f32 	%f445, %f442, %f444, %f443;
	add.f32 	%f446, %f445, 0fCB40007F;
	neg.f32 	%f447, %f446;
	fma.rn.f32 	%f448, %f440, 0f3FB8AA3B, %f447;
	fma.rn.f32 	%f449, %f440, 0f32A57060, %f448;
	mov.b32 	%r97, %f445;
	shl.b32 	%r98, %r97, 23;
	mov.b32 	%f450, %r98;
	ex2.approx.ftz.f32 	%f451, %f449;
	mul.f32 	%f452, %f451, %f450;
	div.rn.f32 	%f437, %f452, %f494;
	// begin inline asm
	{  cvt.rn.f16.f32 %rs70, %f437;}

	// end inline asm
	add.s64 	%rd36, %rd1, %rd34;
	st.global.u16 	[%rd36], %rs70;
	ld.global.u16 	%rs71, [%rd35+2];
	// begin inline asm
	{  cvt.f32.f16 %f438, %rs71;}

	// end inline asm
	sub.f32 	%f453, %f438, %f486;
	fma.rn.f32 	%f454, %f453, 0f3BBB989D, 0f3F000000;
	cvt.sat.f32.f32 	%f455, %f454;
	fma.rm.f32 	%f456, %f455, %f444, %f443;
	add.f32 	%f457, %f456, 0fCB40007F;
	neg.f32 	%f458, %f457;
	fma.rn.f32 	%f459, %f453, 0f3FB8AA3B, %f458;
	fma.rn.f32 	%f460, %f453, 0f32A57060, %f459;
	mov.b32 	%r99, %f456;
	shl.b32 	%r100, %r99, 23;
	mov.b32 	%f461, %r100;
	ex2.approx.ftz.f32 	%f462, %f460;
	mul.f32 	%f463, %f462, %f461;
	div.rn.f32 	%f439, %f463, %f494;
	// begin inline asm
	{  cvt.rn.f16.f32 %rs72, %f439;}

	// end inline asm
	st.global.u16 	[%rd36+2], %rs72;
	add.s32 	%r114, %r114, 2;
$L__BB2_35:
	and.b32  	%r101, %r38, 1;
	setp.eq.b32 	%p55, %r101, 1;
	not.pred 	%p56, %p55;
	@%p56 bra 	$L__BB2_37;
	mul.wide.u32 	%rd37, %r114, 2;
	add.s64 	%rd38, %rd2, %rd37;
	ld.global.u16 	%rs73, [%rd38];
	// begin inline asm
	{  cvt.f32.f16 %f464, %rs73;}

	// end inline asm
	sub.f32 	%f466, %f464, %f486;
	fma.rn.f32 	%f467, %f466, 0f3BBB989D, 0f3F000000;
	cvt.sat.f32.f32 	%f468, %f467;
	mov.f32 	%f469, 0f4B400001;
	mov.f32 	%f470, 0f437C0000;
	fma.rm.f32 	%f471, %f468, %f470, %f469;
	add.f32 	%f472, %f471, 0fCB40007F;
	neg.f32 	%f473, %f472;
	fma.rn.f32 	%f474, %f466, 0f3FB8AA3B, %f473;
	fma.rn.f32 	%f475, %f466, 0f32A57060, %f474;
	mov.b32 	%r102, %f471;
	shl.b32 	%r103, %r102, 23;
	mov.b32 	%f476, %r103;
	ex2.approx.ftz.f32 	%f477, %f475;
	mul.f32 	%f478, %f477, %f476;
	div.rn.f32 	%f465, %f478, %f494;
	// begin inline asm
	{  cvt.rn.f16.f32 %rs74, %f465;}

	// end inline asm
	add.s64 	%rd39, %rd1, %rd37;
	st.global.u16 	[%rd39], %rs74;
$L__BB2_37:
	ret;

}
	// .globl	_Z9loss_gradP6__halfS0_S0_i
.visible .entry _Z9loss_gradP6__halfS0_S0_i(
	.param .u64 .ptr .align 1 _Z9loss_gradP6__halfS0_S0_i_param_0,
	.param .u64 .ptr .align 1 _Z9loss_gradP6__halfS0_S0_i_param_1,
	.param .u64 .ptr .align 1 _Z9loss_gradP6__halfS0_S0_i_param_2,
	.param .u32 _Z9loss_gradP6__halfS0_S0_i_param_3
)
{
	.reg .pred 	%p<2>;
	.reg .b16 	%rs<4>;
	.reg .b32 	%r<6>;
	.reg .b32 	%f<4>;
	.reg .b64 	%rd<11>;

	ld.param.u64 	%rd1, [_Z9loss_gradP6__halfS0_S0_i_param_0];
	ld.param.u64 	%rd2, [_Z9loss_gradP6__halfS0_S0_i_param_1];
	ld.param.u64 	%rd3, [_Z9loss_gradP6__halfS0_S0_i_param_2];
	ld.param.u32 	%r2, [_Z9loss_gradP6__halfS0_S0_i_param_3];
	mov.u32 	%r3, %ctaid.x;
	mov.u32 	%r4, %ntid.x;
	mov.u32 	%r5, %tid.x;
	mad.lo.s32 	%r1, %r3, %r4, %r5;
	setp.ge.s32 	%p1, %r1, %r2;
	@%p1 bra 	$L__BB3_2;
	cvta.to.global.u64 	%rd4, %rd1;
	cvta.to.global.u64 	%rd5, %rd2;
	cvta.to.global.u64 	%rd6, %rd3;
	mul.wide.s32 	%rd7, %r1, 2;
	add.s64 	%rd8, %rd4, %rd7;
	ld.global.u16 	%rs1, [%rd8];
	// begin inline asm
	{  cvt.f32.f16 %f1, %rs1;}

	// end inline asm
	add.s64 	%rd9, %rd5, %rd7;
	ld.global.u16 	%rs2, [%rd9];
	// begin inline asm
	{  cvt.f32.f16 %f2, %rs2;}

	// end inline asm
	sub.f32 	%f3, %f1, %f2;
	// begin inline asm
	{  cvt.rn.f16.f32 %rs3, %f3;}

	// end inline asm
	add.s64 	%rd10, %rd6, %rd7;
	st.global.u16 	[%rd10], %rs3;
$L__BB3_2:
	ret;

}
	// .globl	_Z8add_biasP6__halfPKS_ii
.visible .entry _Z8add_biasP6__halfPKS_ii(
	.param .u64 .ptr .align 1 _Z8add_biasP6__halfPKS_ii_param_0,
	.param .u64 .ptr .align 1 _Z8add_biasP6__halfPKS_ii_param_1,
	.param .u32 _Z8add_biasP6__halfPKS_ii_param_2,
	.param .u32 _Z8add_biasP6__halfPKS_ii_param_3
)
{
	.reg .pred 	%p<2>;
	.reg .b16 	%rs<4>;
	.reg .b32 	%r<9>;
	.reg .b64 	%rd<9>;

	ld.param.u64 	%rd1, [_Z8add_biasP6__halfPKS_ii_param_0];
	ld.param.u64 	%rd2, [_Z8add_biasP6__halfPKS_ii_param_1];
	ld.param.u32 	%r3, [_Z8add_biasP6__halfPKS_ii_param_2];
	ld.param.u32 	%r2, [_Z8add_biasP6__halfPKS_ii_param_3];
	mov.u32 	%r4, %ctaid.x;
	mov.u32 	%r5, %ntid.x;
	mov.u32 	%r6, %tid.x;
	mad.lo.s32 	%r1, %r4, %r5, %r6;
	mul.lo.s32 	%r7, %r2, %r3;
	setp.ge.s32 	%p1, %r1, %r7;
	@%p1 bra 	$L__BB4_2;
	cvta.to.global.u64 	%rd3, %rd1;
	cvta.to.global.u64 	%rd4, %rd2;
	rem.s32 	%r8, %r1, %r2;
	mul.wide.s32 	%rd5, %r1, 2;
	add.s64 	%rd6, %rd3, %rd5;
	ld.global.u16 	%rs2, [%rd6];
	mul.wide.s32 	%rd7, %r8, 2;
	add.s64 	%rd8, %rd4, %rd7;
	ld.global.u16 	%rs3, [%rd8];
	// begin inline asm
	{add.f16 %rs1,%rs2,%rs3;
}
	// end inline asm
	st.global.u16 	[%rd6], %rs1;
$L__BB4_2:
	ret;

}
	// .globl	_Z11sum_columnsPK6__halfPS_ii
.visible .entry _Z11sum_columnsPK6__halfPS_ii(
	.param .u64 .ptr .align 1 _Z11sum_columnsPK6__halfPS_ii_param_0,
	.param .u64 .ptr .align 1 _Z11sum_columnsPK6__halfPS_ii_param_1,
	.param .u32 _Z11sum_columnsPK6__halfPS_ii_param_2,
	.param .u32 _Z11sum_columnsPK6__halfPS_ii_param_3
)
{
	.reg .pred 	%p<11>;
	.reg .b16 	%rs<31>;
	.reg .b32 	%r<38>;
	.reg .b32 	%f<84>;
	.reg .b64 	%rd<43>;

	ld.param.u64 	%rd3, [_Z11sum_columnsPK6__halfPS_ii_param_0];
	ld.param.u64 	%rd2, [_Z11sum_columnsPK6__halfPS_ii_param_1];
	ld.param.u32 	%r23, [_Z11sum_columnsPK6__halfPS_ii_param_2];
	ld.param.u32 	%r24, [_Z11sum_columnsPK6__halfPS_ii_param_3];
	cvta.to.global.u64 	%rd1, %rd3;
	mov.u32 	%r25, %ctaid.x;
	mov.u32 	%r26, %ntid.x;
	mov.u32 	%r27, %tid.x;
	mad.lo.s32 	%r1, %r25, %r26, %r27;
	setp.ge.s32 	%p1, %r1, %r24;
	@%p1 bra 	$L__BB5_15;
	setp.lt.s32 	%p2, %r23, 1;
	mov.f32 	%f83, 0f00000000;
	@%p2 bra 	$L__BB5_14;
	and.b32  	%r2, %r23, 15;
	setp.lt.u32 	%p3, %r23, 16;
	mov.f32 	%f83, 0f00000000;
	mov.b32 	%r34, 0;
	@%p3 bra 	$L__BB5_5;
	and.b32  	%r34, %r23, 2147483632;
	neg.s32 	%r32, %r34;
	shl.b32 	%r5, %r24, 4;
	mov.f32 	%f83, 0f00000000;
	mul.wide.s32 	%rd6, %r24, 2;
	mov.u32 	%r31, %r1;
$L__BB5_4:
	.pragma "nounroll";
	mul.wide.s32 	%rd4, %r31, 2;
	add.s64 	%rd5, %rd1, %rd4;
	ld.global.u16 	%rs1, [%rd5];
	// begin inline asm
	{  cvt.f32.f16 %f18, %rs1;}

	// end inline asm
	add.f32 	%f34, %f83, %f18;
	add.s64 	%rd7, %rd5, %rd6;
	ld.global.u16 	%rs2, [%rd7];
	// begin inline asm
	{  cvt.f32.f16 %f19, %rs2;}

	// end inline asm
	add.f32 	%f35, %f34, %f19;
	add.s64 	%rd8, %rd7, %rd6;
	ld.global.u16 	%rs3, [%rd8];
	// begin inline asm
	{  cvt.f32.f16 %f20, %rs3;}

	// end inline asm
	add.f32 	%f36, %f35, %f20;
	add.s64 	%rd9, %rd8, %rd6;
	ld.global.u16 	%rs4, [%rd9];
	// begin inline asm
	{  cvt.f32.f16 %f21, %rs4;}

	// end inline asm
	add.f32 	%f37, %f36, %f21;
	add.s64 	%rd10, %rd9, %rd6;
	ld.global.u16 	%rs5, [%rd10];
	// begin inline asm
	{  cvt.f32.f16 %f22, %rs5;}

	// end inline asm
	add.f32 	%f38, %f37, %f22;
	add.s64 	%rd11, %rd10, %rd6;
	ld.global.u16 	%rs6, [%rd11];
	// begin inline asm
	{  cvt.f32.f16 %f23, %rs6;}

	// end inline asm
	add.f32 	%f39, %f38, %f23;
	add.s64 	%rd12, %rd11, %rd6;
	ld.global.u16 	%rs7, [%rd12];
	// begin inline asm
	{  cvt.f32.f16 %f24, %rs7;}

	// end inline asm
	add.f32 	%f40, %f39, %f24;
	add.s64 	%rd13, %rd12, %rd6;
	ld.global.u16 	%rs8, [%rd13];
	// begin inline asm
	{  cvt.f32.f16 %f25, %rs8;}

	// end inline asm
	add.f32 	%f41, %f40, %f25;
	add.s64 	%rd14, %rd13, %rd6;
	ld.global.u16 	%rs9, [%rd14];
	// begin inline asm
	{  cvt.f32.f16 %f26, %rs9;}

	// end inline asm
	add.f32 	%f42, %f41, %f26;
	add.s64 	%rd15, %rd14, %rd6;
	ld.global.u16 	%rs10, [%rd15];
	// begin inline asm
	{  cvt.f32.f16 %f27, %rs10;}

	// end inline asm
	add.f32 	%f43, %f42, %f27;
	add.s64 	%rd16, %rd15, %rd6;
	ld.global.u16 	%rs11, [%rd16];
	// begin inline asm
	{  cvt.f32.f16 %f28, %rs11;}

	// end inline asm
	add.f32 	%f44, %f43, %f28;
	add.s64 	%rd17, %rd16, %rd6;
	ld.global.u16 	%rs12, [%rd17];
	// begin inline asm
	{  cvt.f32.f16 %f29, %rs12;}

	// end inline asm
	add.f32 	%f45, %f44, %f29;
	add.s64 	%rd18, %rd17, %rd6;
	ld.global.u16 	%rs13, [%rd18];
	// begin inline asm
	{  cvt.f32.f16 %f30, %rs13;}

	// end inline asm
	add.f32 	%f46, %f45, %f30;
	add.s64 	%rd19, %rd18, %rd6;
	ld.global.u16 	%rs14, [%rd19];
	// begin inline asm
	{  cvt.f32.f16 %f31, %rs14;}

	// end inline asm
	add.f32 	%f47, %f46, %f31;
	add.s64 	%rd20, %rd19, %rd6;
	ld.global.u16 	%rs15, [%rd20];
	// begin inline asm
	{  cvt.f32.f16 %f32, %rs15;}

	// end inline asm
	add.f32 	%f48, %f47, %f32;
	add.s64 	%rd21, %rd20, %rd6;
	ld.global.u16 	%rs16, [%rd21];
	// begin inline asm
	{  cvt.f32.f16 %f33, %rs16;}

	// end inline asm
	add.f32 	%f83, %f48, %f33;
	add.s32 	%r32, %r32, 16;
	add.s32 	%r31, %r31, %r5;
	setp.ne.s32 	%p4, %r32, 0;
	@%p4 bra 	$L__BB5_4;
$L__BB5_5:
	setp.eq.s32 	%p5, %r2, 0;
	@%p5 bra 	$L__BB5_14;
	and.b32  	%r11, %r23, 7;
	setp.lt.u32 	%p6, %r2, 8;
	@%p6 bra 	$L__BB5_8;
	mad.lo.s32 	%r29, %r34, %r24, %r1;
	mul.wide.s32 	%rd22, %r29, 2;
	add.s64 	%rd23, %rd1, %rd22;
	ld.global.u16 	%rs17, [%rd23];
	// begin inline asm
	{  cvt.f32.f16 %f50, %rs17;}

	// end inline asm
	add.f32 	%f58, %f83, %f50;
	mul.wide.s32 	%rd24, %r24, 2;
	add.s64 	%rd25, %rd23, %rd24;
	ld.global.u16 	%rs18, [%rd25];
	// begin inline asm
	{  cvt.f32.f16 %f51, %rs18;}

	// end inline asm
	add.f32 	%f59, %f58, %f51;
	add.s64 	%rd26, %rd25, %rd24;
	ld.global.u16 	%rs19, [%rd26];
	// begin inline asm
	{  cvt.f32.f16 %f52, %rs19;}

	// end inline asm
	add.f32 	%f60, %f59, %f52;
	add.s64 	%rd27, %rd26, %rd24;
	ld.global.u16 	%rs20, [%rd27];
	// begin inline asm
	{  cvt.f32.f16 %f53, %rs20;}

	// end inline asm
	add.f32 	%f61, %f60, %f53;
	add.s64 	%rd28, %rd27, %rd24;
	ld.global.u16 	%rs21, [%rd28];
	// begin inline asm
	{  cvt.f32.f16 %f54, %rs21;}

	// end inline asm
	add.f32 	%f62, %f61, %f54;
	add.s64 	%rd29, %rd28, %rd24;
	ld.global.u16 	%rs22, [%rd29];
	// begin inline asm
	{  cvt.f32.f16 %f55, %rs22;}

	// end inline asm
	add.f32 	%f63, %f62, %f55;
	add.s64 	%rd30, %rd29, %rd24;
	ld.global.u16 	%rs23, [%rd30];
	// begin inline asm
	{  cvt.f32.f16 %f56, %rs23;}

	// end inline asm
	add.f32 	%f64, %f63, %f56;
	add.s64 	%rd31, %rd30, %rd24;
	ld.global.u16 	%rs24, [%rd31];
	// begin inline asm
	{  cvt.f32.f16 %f57, %rs24;}

	// end inline asm
	add.f32 	%f83, %f64, %f57;
	add.s32 	%r34, %r34, 8;
$L__BB5_8:
	setp.eq.s32 	%p7, %r11, 0;
	@%p7 bra 	$L__BB5_14;
	and.b32  	%r14, %r23, 3;
	setp.lt.u32 	%p8, %r11, 4;
	@%p8 bra 	$L__BB5_11;
	mad.lo.s32 	%r30, %r34, %r24, %r1;
	mul.wide.s32 	%rd32, %r30, 2;
	add.s64 	%rd33, %rd1, %rd32;
	ld.global.u16 	%rs25, [%rd33];
	// begin inline asm
	{  cvt.f32.f16 %f66, %rs25;}

	// end inline asm
	add.f32 	%f70, %f83, %f66;
	mul.wide.s32 	%rd34, %r24, 2;
	add.s64 	%rd35, %rd33, %rd34;
	ld.global.u16 	%rs26, [%rd35];
	// begin inline asm
	{  cvt.f32.f16 %f67, %rs26;}

	// end inline asm
	add.f32 	%f71, %f70, %f67;
	add.s64 	%rd36, %rd35, %rd34;
	ld.global.u16 	%rs27, [%rd36];
	// begin inline asm
	{  cvt.f32.f16 %f68, %rs27;}

	// end inline asm
	add.f32 	%f72, %f71, %f68;
	add.s64 	%rd37, %rd36, %rd34;
	ld.global.u16 	%rs28, [%rd37];
	// begin inline asm
	{  cvt.f32.f16 %f69, %rs28;}

	// end inline asm
	add.f32 	%f83, %f72, %f69;
	add.s32 	%r34, %r34, 4;
$L__BB5_11:
	setp.eq.s32 	%p9, %r14, 0;
	@%p9 bra 	$L__BB5_14;
	mad.lo.s32 	%r37, %r34, %r24, %r1;
	neg.s32 	%r36, %r14;
$L__BB5_13:
	.pragma "nounroll";
	mul.wide.s32 	%rd38, %r37, 2;
	add.s64 	%rd39, %rd1, %rd38;
	ld.global.u16 	%rs29, [%rd39];
	// begin inline asm
	{  cvt.f32.f16 %f73, %rs29;}

	// end inline asm
	add.f32 	%f83, %f83, %f73;
	add.s32 	%r37, %r37, %r24;
	add.s32 	%r36, %r36, 1;
	setp.ne.s32 	%p10, %r36, 0;
	@%p10 bra 	$L__BB5_13;
$L__BB5_14:
	// begin inline asm
	{  cvt.rn.f16.f32 %rs30, %f83;}

	// end inline asm
	cvta.to.global.u64 	%rd40, %rd2;
	mul.wide.s32 	%rd41, %r1, 2;
	add.s64 	%rd42, %rd40, %rd41;
	st.global.u16 	[%rd42], %rs30;
$L__BB5_15:
	ret;

}
	// .globl	_Z20weight_update_kernelP6__halfPKS_fi
.visible .entry _Z20weight_update_kernelP6__halfPKS_fi(
	.param .u64 .ptr .align 1 _Z20weight_update_kernelP6__halfPKS_fi_param_0,
	.param .u64 .ptr .align 1 _Z20weight_update_kernelP6__halfPKS_fi_param_1,
	.param .f32 _Z20weight_update_kernelP6__halfPKS_fi_param_2,
	.param .u32 _Z20weight_update_kernelP6__halfPKS_fi_param_3
)
{
	.reg .pred 	%p<2>;
	.reg .b16 	%rs<4>;
	.reg .b32 	%r<6>;
	.reg .b32 	%f<6>;
	.reg .b64 	%rd<8>;

	ld.param.u64 	%rd1, [_Z20weight_update_kernelP6__halfPKS_fi_param_0];
	ld.param.u64 	%rd2, [_Z20weight_update_kernelP6__halfPKS_fi_param_1];
	ld.param.f32 	%f1, [_Z20weight_update_kernelP6__halfPKS_fi_param_2];
	ld.param.u32 	%r2, [_Z20weight_update_kernelP6__halfPKS_fi_param_3];
	mov.u32 	%r3, %ctaid.x;
	mov.u32 	%r4, %ntid.x;
	mov.u32 	%r5, %tid.x;
	mad.lo.s32 	%r1, %r3, %r4, %r5;
	setp.ge.s32 	%p1, %r1, %r2;
	@%p1 bra 	$L__BB6_2;
	cvta.to.global.u64 	%rd3, %rd1;
	cvta.to.global.u64 	%rd4, %rd2;
	mul.wide.s32 	%rd5, %r1, 2;
	add.s64 	%rd6, %rd3, %rd5;
	ld.global.u16 	%rs1, [%rd6];
	// begin inline asm
	{  cvt.f32.f16 %f2, %rs1;}

	// end inline asm
	add.s64 	%rd7, %rd4, %rd5;
	ld.global.u16 	%rs2, [%rd7];
	// begin inline asm
	{  cvt.f32.f16 %f3, %rs2;}

	// end inline asm
	mul.f32 	%f5, %f1, %f3;
	sub.f32 	%f4, %f2, %f5;
	// begin inline asm
	{  cvt.rn.f16.f32 %rs3, %f4;}

	// end inline asm
	st.global.u16 	[%rd6], %rs3;
$L__BB6_2:
	ret;

}
	// .globl	_Z15add_bias_kernelP6__halfPKS_i
.visible .entry _Z15add_bias_kernelP6__halfPKS_i(
	.param .u64 .ptr .align 1 _Z15add_bias_kernelP6__halfPKS_i_param_0,
	.param .u64 .ptr .align 1 _Z15add_bias_kernelP6__halfPKS_i_param_1,
	.param .u32 _Z15add_bias_kernelP6__halfPKS_i_param_2
)
{
	.reg .pred 	%p<2>;
	.reg .b16 	%rs<4>;
	.reg .b32 	%r<6>;
	.reg .b32 	%f<4>;
	.reg .b64 	%rd<8>;

	ld.param.u64 	%rd1, [_Z15add_bias_kernelP6__halfPKS_i_param_0];
	ld.param.u64 	%rd2, [_Z15add_bias_kernelP6__halfPKS_i_param_1];
	ld.param.u32 	%r2, [_Z15add_bias_kernelP6__halfPKS_i_param_2];
	mov.u32 	%r3, %ctaid.x;
	mov.u32 	%r4, %ntid.x;
	mov.u32 	%r5, %tid.x;
	mad.lo.s32 	%r1, %r3, %r4, %r5;
	setp.ge.s32 	%p1, %r1, %r2;
	@%p1 bra 	$L__BB7_2;
	cvta.to.global.u64 	%rd3, %rd1;
	cvta.to.global.u64 	%rd4, %rd2;
	mul.wide.s32 	%rd5, %r1, 2;
	add.s64 	%rd6, %rd3, %rd5;
	ld.global.u16 	%rs1, [%rd6];
	// begin inline asm
	{  cvt.f32.f16 %f1, %rs1;}

	// end inline asm
	add.s64 	%rd7, %rd4, %rd5;
	ld.global.u16 	%rs2, [%rd7];
	// begin inline asm
	{  cvt.f32.f16 %f2, %rs2;}

	// end inline asm
	add.f32 	%f3, %f1, %f2;
	// begin inline asm
	{  cvt.rn.f16.f32 %rs3, %f3;}

	// end inline asm
	st.global.u16 	[%rd6], %rs3;
$L__BB7_2:
	ret;

}


// ===== COMPILED SASS (sm_100) =====

	.target	sm_100

	.elftype	@"ET_EXEC"


//--------------------- .note.nv.tkinfo           --------------------------
	.section	.note.nv.tkinfo,"",@"SHT_NOTE"
	.sectionflags	@"SHF_NOTE_NV_TKINFO"
	.tkinfo
        /*0018*/ 	.word	0x00000002
        /*0030*/ 	.string	""
        /*0030*/ 	.string	"ptxas"
        /*0030*/ 	.string	"Cuda compilation tools, release 13.0, V13.0.88"
        /*0030*/ 	.string	"Build cuda_13.0.r13.0/compiler.36424714_0"
        /*0030*/ 	.string	"-arch sm_100 -m 64 "



//--------------------- .note.nv.cuinfo           --------------------------
	.section	.note.nv.cuinfo,"",@"SHT_NOTE"
	.sectionflags	@"SHF_NOTE_NV_CUINFO"
        /*0018*/ 	.short	0x0002
        /*001a*/ 	.short	0x0064
        /*001c*/ 	.short	0x0082
	.zero		2


//--------------------- .nv.info                  --------------------------
	.section	.nv.info,"",@"SHT_CUDA_INFO"
	.align	4


	//----- nvinfo : EIATTR_REGCOUNT
	.align		4
        /*0000*/ 	.byte	0x04, 0x2f
        /*0002*/ 	.short	(.L_1 - .L_0)
	.align		4
.L_0:
        /*0004*/ 	.word	index@(_Z12relu_forwardP6__halfS0_i)
        /*0008*/ 	.word	0x0000000a


	//----- nvinfo : EIATTR_FRAME_SIZE
	.align		4
.L_1:
        /*000c*/ 	.byte	0x04, 0x11
        /*000e*/ 	.short	(.L_3 - .L_2)
	.align		4
.L_2:
        /*0010*/ 	.word	index@(_Z12relu_forwardP6__halfS0_i)
        /*0014*/ 	.word	0x00000000


	//----- nvinfo : EIATTR_REGCOUNT
	.align		4
.L_3:
        /*0018*/ 	.byte	0x04, 0x2f
        /*001a*/ 	.short	(.L_5 - .L_4)
	.align		4
.L_4:
        /*001c*/ 	.word	index@(_Z13relu_backwardP6__halfS0_S0_i)
        /*0020*/ 	.word	0x0000000a


	//----- nvinfo : EIATTR_FRAME_SIZE
	.align		4
.L_5:
        /*0024*/ 	.byte	0x04, 0x11
        /*0026*/ 	.short	(.L_7 - .L_6)
	.align		4
.L_6:
        /*0028*/ 	.word	index@(_Z13relu_backwardP6__halfS0_S0_i)
        /*002c*/ 	.word	0x00000000


	//----- nvinfo : EIATTR_REGCOUNT
	.align		4
.L_7:
        /*0030*/ 	.byte	0x04, 0x2f
        /*0032*/ 	.short	(.L_9 - .L_8)
	.align		4
.L_8:
        /*0034*/ 	.word	index@(_Z15softmax_forwardP6__halfS0_i)
        /*0038*/ 	.word	0x0000001d


	//----- nvinfo : EIATTR_FRAME_SIZE
	.align		4
.L_9:
        /*003c*/ 	.byte	0x04, 0x11
        /*003e*/ 	.short	(.L_11 - .L_10)
	.align		4
.L_10:
        /*0040*/ 	.word	index@($__internal_0_$__cuda_sm3x_div_rn_noftz_f32_slowpath)
        /*0044*/ 	.word	0x00000000


	//----- nvinfo : EIATTR_FRAME_SIZE
	.align		4
.L_11:
        /*0048*/ 	.byte	0x04, 0x11
        /*004a*/ 	.short	(.L_13 - .L_12)
	.align		4
.L_12:
        /*004c*/ 	.word	index@(_Z15softmax_forwardP6__halfS0_i)
        /*0050*/ 	.word	0x00000000


	//----- nvinfo : EIATTR_REGCOUNT
	.align		4
.L_13:
        /*0054*/ 	.byte	0x04, 0x2f
        /*0056*/ 	.short	(.L_15 - .L_14)
	.align		4
.L_14:
        /*0058*/ 	.word	index@(_Z9loss_gradP6__halfS0_S0_i)
        /*005c*/ 	.word	0x0000000e


	//----- nvinfo : EIATTR_FRAME_SIZE
	.align		4
.L_15:
        /*0060*/ 	.byte	0x04, 0x11
        /*0062*/ 	.short	(.L_17 - .L_16)
	.align		4
.L_16:
        /*0064*/ 	.word	index@(_Z9loss_gradP6__halfS0_S0_i)
        /*0068*/ 	.word	0x00000000


	//----- nvinfo : EIATTR_REGCOUNT
	.align		4
.L_17:
        /*006c*/ 	.byte	0x04, 0x2f
        /*006e*/ 	.short	(.L_19 - .L_18)
	.align		4
.L_18:
        /*0070*/ 	.word	index@(_Z8add_biasP6__halfPKS_ii)
        /*0074*/ 	.word	0x0000000e


	//----- nvinfo : EIATTR_FRAME_SIZE
	.align		4
.L_19:
        /*0078*/ 	.byte	0x04, 0x11
        /*007a*/ 	.short	(.L_21 - .L_20)
	.align		4
.L_20:
        /*007c*/ 	.word	index@(_Z8add_biasP6__halfPKS_ii)
        /*0080*/ 	.word	0x00000000


	//----- nvinfo : EIATTR_REGCOUNT
	.align		4
.L_21:
        /*0084*/ 	.byte	0x04, 0x2f
        /*0086*/ 	.short	(.L_23 - .L_22)
	.align		4
.L_22:
        /*0088*/ 	.word	index@(_Z11sum_columnsPK6__halfPS_ii)
        /*008c*/ 	.word	0x00000020


	//----- nvinfo : EIATTR_FRAME_SIZE
	.align		4
.L_23:
        /*0090*/ 	.byte	0x04, 0x11
        /*0092*/ 	.short	(.L_25 - .L_24)
	.align		4
.L_24:
        /*0094*/ 	.word	index@(_Z11sum_columnsPK6__halfPS_ii)
        /*0098*/ 	.word	0x00000000


	//----- nvinfo : EIATTR_REGCOUNT
	.align		4
.L_25:
        /*009c*/ 	.byte	0x04, 0x2f
        /*009e*/ 	.short	(.L_27 - .L_26)
	.align		4
.L_26:
        /*00a0*/ 	.word	index@(_Z20weight_update_kernelP6__halfPKS_fi)
        /*00a4*/ 	.word	0x0000000a


	//----- nvinfo : EIATTR_FRAME_SIZE
	.align		4
.L_27:
        /*00a8*/ 	.byte	0x04, 0x11
        /*00aa*/ 	.short	(.L_29 - .L_28)
	.align		4
.L_28:
        /*00ac*/ 	.word	index@(_Z20weight_update_kernelP6__halfPKS_fi)
        /*00b0*/ 	.word	0x00000000


	//----- nvinfo : EIATTR_REGCOUNT
	.align		4
.L_29:
        /*00b4*/ 	.byte	0x04, 0x2f
        /*00b6*/ 	.short	(.L_31 - .L_30)
	.align		4
.L_30:
        /*00b8*/ 	.word	index@(_Z15add_bias_kernelP6__halfPKS_i)
        /*00bc*/ 	.word	0x0000000a


	//----- nvinfo : EIATTR_FRAME_SIZE
	.align		4
.L_31:
        /*00c0*/ 	.byte	0x04, 0x11
        /*00c2*/ 	.short	(.L_33 - .L_32)
	.align		4
.L_32:
        /*00c4*/ 	.word	index@(_Z15add_bias_kernelP6__halfPKS_i)
        /*00c8*/ 	.word	0x00000000


	//----- nvinfo : EIATTR_MIN_STACK_SIZE
	.align		4
.L_33:
        /*00cc*/ 	.byte	0x04, 0x12
        /*00ce*/ 	.short	(.L_35 - .L_34)
	.align		4
.L_34:
        /*00d0*/ 	.word	index@(_Z15add_bias_kernelP6__halfPKS_i)
        /*00d4*/ 	.word	0x00000000


	//----- nvinfo : EIATTR_MIN_STACK_SIZE
	.align		4
.L_35:
        /*00d8*/ 	.byte	0x04, 0x12
        /*00da*/ 	.short	(.L_37 - .L_36)
	.align		4
.L_36:
        /*00dc*/ 	.word	index@(_Z20weight_update_kernelP6__halfPKS_fi)
        /*00e0*/ 	.word	0x00000000


	//----- nvinfo : EIATTR_MIN_STACK_SIZE
	.align		4
.L_37:
        /*00e4*/ 	.byte	0x04, 0x12
        /*00e6*/ 	.short	(.L_39 - .L_38)
	.align		4
.L_38:
        /*00e8*/ 	.word	index@(_Z11sum_columnsPK6__halfPS_ii)
        /*00ec*/ 	.word	0x00000000


	//----- nvinfo : EIATTR_MIN_STACK_SIZE
	.align		4
.L_39:
        /*00f0*/ 	.byte	0x04, 0x12
        /*00f2*/ 	.short	(.L_41 - .L_40)
	.align		4
.L_40:
        /*00f4*/ 	.word	index@(_Z8add_biasP6__halfPKS_ii)
        /*00f8*/ 	.word	0x00000000


	//----- nvinfo : EIATTR_MIN_STACK_SIZE
	.align		4
.L_41:
        /*00fc*/ 	.byte	0x04, 0x12
        /*00fe*/ 	.short	(.L_43 - .L_42)
	.align		4
.L_42:
        /*0100*/ 	.word	index@(_Z9loss_gradP6__halfS0_S0_i)
        /*0104*/ 	.word	0x00000000


	//----- nvinfo : EIATTR_MIN_STACK_SIZE
	.align		4
.L_43:
        /*0108*/ 	.byte	0x04, 0x12
        /*010a*/ 	.short	(.L_45 - .L_44)
	.align		4
.L_44:
        /*010c*/ 	.word	index@(_Z15softmax_forwardP6__halfS0_i)
        /*0110*/ 	.word	0x00000000


	//----- nvinfo : EIATTR_MIN_STACK_SIZE
	.align		4
.L_45:
        /*0114*/ 	.byte	0x04, 0x12
        /*0116*/ 	.short	(.L_47 - .L_46)
	.align		4
.L_46:
        /*0118*/ 	.word	index@(_Z13relu_backwardP6__halfS0_S0_i)
        /*011c*/ 	.word	0x00000000


	//----- nvinfo : EIATTR_MIN_STACK_SIZE
	.align		4
.L_47:
        /*0120*/ 	.byte	0x04, 0x12
        /*0122*/ 	.short	(.L_49 - .L_48)
	.align		4
.L_48:
        /*0124*/ 	.word	index@(_Z12relu_forwardP6__halfS0_i)
        /*0128*/ 	.word	0x00000000
.L_49:


//--------------------- .nv.compat                --------------------------
	.section	.nv.compat,"",@"SHT_CUDA_COMPAT_INFO"
	.align	4
        /*0000*/ 	.byte	0x02, 0x09, 0x00, 0x00, 0x02, 0x02, 0x01, 0x00, 0x02, 0x05, 0x05, 0x00, 0x03, 0x07, 0x01, 0x01
        /*0010*/ 	.byte	0x02, 0x03, 0x00, 0x00, 0x02, 0x06, 0x01, 0x00, 0x04, 0x0b, 0x08, 0x00, 0x01, 0x00, 0x00, 0x00
        /*0020*/ 	.byte	0x00, 0x00, 0x00, 0x00


//--------------------- .nv.info._Z15add_bias_kernelP6__halfPKS_i --------------------------
	.section	.nv.info._Z15add_bias_kernelP6__halfPKS_i,"",@"SHT_CUDA_INFO"
	.sectionflags	@""
	.align	4


	//----- nvinfo : EIATTR_CUDA_API_VERSION
	.align		4
        /*0000*/ 	.byte	0x04, 0x37
        /*0002*/ 	.short	(.L_51 - .L_50)
.L_50:
        /*0004*/ 	.word	0x00000082


	//----- nvinfo : EIATTR_KPARAM_INFO
	.align		4
.L_51:
        /*0008*/ 	.byte	0x04, 0x17
        /*000a*/ 	.short	(.L_53 - .L_52)
.L_52:
        /*000c*/ 	.word	0x00000000
        /*0010*/ 	.short	0x0002
        /*0012*/ 	.short	0x0010
        /*0014*/ 	.byte	0x00, 0xf0, 0x11, 0x00


	//----- nvinfo : EIATTR_KPARAM_INFO
	.align		4
.L_53:
        /*0018*/ 	.byte	0x04, 0x17
        /*001a*/ 	.short	(.L_55 - .L_54)
.L_54:
        /*001c*/ 	.word	0x00000000
        /*0020*/ 	.short	0x0001
        /*0022*/ 	.short	0x0008
        /*0024*/ 	.byte	0x00, 0xf5, 0x21, 0x00


	//----- nvinfo : EIATTR_KPARAM_INFO
	.align		4
.L_55:
        /*0028*/ 	.byte	0x04, 0x17
        /*002a*/ 	.short	(.L_57 - .L_56)
.L_56:
        /*002c*/ 	.word	0x00000000
        /*0030*/ 	.short	0x0000
        /*0032*/ 	.short	0x0000
        /*0034*/ 	.byte	0x00, 0xf5, 0x21, 0x00


	//----- nvinfo : EIATTR_SPARSE_MMA_MASK
	.align		4
.L_57:
        /*0038*/ 	.byte	0x03, 0x50
        /*003a*/ 	.short	0x0000


	//----- nvinfo : EIATTR_MAXREG_COUNT
	.align		4
        /*003c*/ 	.byte	0x03, 0x1b
        /*003e*/ 	.short	0x00ff


	//----- nvinfo : EIATTR_MERCURY_ISA_VERSION
	.align		4
        /*0040*/ 	.byte	0x03, 0x5f
        /*0042*/ 	.short	0x0101


	//----- nvinfo : EIATTR_VRC_CTA_INIT_COUNT
	.align		4
        /*0044*/ 	.byte	0x02, 0x4a
	.zero		1
	.zero		1


	//----- nvinfo : EIATTR_EXIT_INSTR_OFFSETS
	.align		4
        /*0048*/ 	.byte	0x04, 0x1c
        /*004a*/ 	.short	(.L_59 - .L_58)


	//   ....[0]....
.L_58:
        /*004c*/ 	.word	0x00000070


	//   ....[1]....
        /*0050*/ 	.word	0x00000140


	//----- nvinfo : EIATTR_CBANK_PARAM_SIZE
	.align		4
.L_59:
        /*0054*/ 	.byte	0x03, 0x19
        /*0056*/ 	.short	0x0014


	//----- nvinfo : EIATTR_PARAM_CBANK
	.align		4
        /*0058*/ 	.byte	0x04, 0x0a
        /*005a*/ 	.short	(.L_61 - .L_60)
	.align		4
.L_60:
        /*005c*/ 	.word	index@(.nv.constant0._Z15add_bias_kernelP6__halfPKS_i)
        /*0060*/ 	.short	0x0380
        /*0062*/ 	.short	0x0014


	//----- nvinfo : EIATTR_SW_WAR
	.align		4
.L_61:
        /*0064*/ 	.byte	0x04, 0x36
        /*0066*/ 	.short	(.L_63 - .L_62)
.L_62:
        /*0068*/ 	.word	0x00000008
.L_63:


//--------------------- .nv.info._Z20weight_update_kernelP6__halfPKS_fi --------------------------
	.section	.nv.info._Z20weight_update_kernelP6__halfPKS_fi,"",@"SHT_CUDA_INFO"
	.sectionflags	@""
	.align	4


	//----- nvinfo : EIATTR_CUDA_API_VERSION
	.align		4
        /*0000*/ 	.byte	0x04, 0x37
        /*0002*/ 	.short	(.L_65 - .L_64)
.L_64:
        /*0004*/ 	.word	0x00000082


	//----- nvinfo : EIATTR_KPARAM_INFO
	.align		4
.L_65:
        /*0008*/ 	.byte	0x04, 0x17
        /*000a*/ 	.short	(.L_67 - .L_66)
.L_66:
        /*000c*/ 	.word	0x00000000
        /*0010*/ 	.short	0x0003
        /*0012*/ 	.short	0x0014
        /*0014*/ 	.byte	0x00, 0xf0, 0x11, 0x00


	//----- nvinfo : EIATTR_KPARAM_INFO
	.align		4
.L_67:
        /*0018*/ 	.byte	0x04, 0x17
        /*001a*/ 	.short	(.L_69 - .L_68)
.L_68:
        /*001c*/ 	.word	0x00000000
        /*0020*/ 	.short	0x0002
        /*0022*/ 	.short	0x0010
        /*0024*/ 	.byte	0x00, 0xf0, 0x11, 0x00


	//----- nvinfo : EIATTR_KPARAM_INFO
	.align		4
.L_69:
        /*0028*/ 	.byte	0x04, 0x17
        /*002a*/ 	.short	(.L_71 - .L_70)
.L_70:
        /*002c*/ 	.word	0x00000000
        /*0030*/ 	.short	0x0001
        /*0032*/ 	.short	0x0008
        /*0034*/ 	.byte	0x00, 0xf5, 0x21, 0x00


	//----- nvinfo : EIATTR_KPARAM_INFO
	.align		4
.L_71:
        /*0038*/ 	.byte	0x04, 0x17
        /*003a*/ 	.short	(.L_73 - .L_72)
.L_72:
        /*003c*/ 	.word	0x00000000
        /*0040*/ 	.short	0x0000
        /*0042*/ 	.short	0x0000
        /*0044*/ 	.byte	0x00, 0xf5, 0x21, 0x00


	//----- nvinfo : EIATTR_SPARSE_MMA_MASK
	.align		4
.L_73:
        /*0048*/ 	.byte	0x03, 0x50
        /*004a*/ 	.short	0x0000


	//----- nvinfo : EIATTR_MAXREG_COUNT
	.align		4
        /*004c*/ 	.byte	0x03, 0x1b
        /*004e*/ 	.short	0x00ff


	//----- nvinfo : EIATTR_MERCURY_ISA_VERSION
	.align		4
        /*0050*/ 	.byte	0x03, 0x5f
        /*0052*/ 	.short	0x0101


	//----- nvinfo : EIATTR_VRC_CTA_INIT_COUNT
	.align		4
        /*0054*/ 	.byte	0x02, 0x4a
	.zero		1
	.zero		1


	//----- nvinfo : EIATTR_EXIT_INSTR_OFFSETS
	.align		4
        /*0058*/ 	.byte	0x04, 0x1c
        /*005a*/ 	.short	(.L_75 - .L_74)


	//   ....[0]....
.L_74:
        /*005c*/ 	.word	0x00000070


	//   ....[1]....
        /*0060*/ 	.word	0x00000150


	//----- nvinfo : EIATTR_CBANK_PARAM_SIZE
	.align		4
.L_75:
        /*0064*/ 	.byte	0x03, 0x19
        /*0066*/ 	.short	0x0018


	//----- nvinfo : EIATTR_PARAM_CBANK
	.align		4
        /*0068*/ 	.byte	0x04, 0x0a
        /*006a*/ 	.short	(.L_77 - .L_76)
	.align		4
.L_76:
        /*006c*/ 	.word	index@(.nv.constant0._Z20weight_update_kernelP6__halfPKS_fi)
        /*0070*/ 	.short	0x0380
        /*0072*/ 	.short	0x0018


	//----- nvinfo : EIATTR_SW_WAR
	.align		4
.L_77:
        /*0074*/ 	.byte	0x04, 0x36
        /*0076*/ 	.short	(.L_79 - .L_78)
.L_78:
        /*0078*/ 	.word	0x00000008
.L_79:


//--------------------- .nv.info._Z11sum_columnsPK6__halfPS_ii --------------------------
	.section	.nv.info._Z11sum_columnsPK6__halfPS_ii,"",@"SHT_CUDA_INFO"
	.sectionflags	@""
	.align	4


	//----- nvinfo : EIATTR_CUDA_API_VERSION
	.align		4
        /*0000*/ 	.byte	0x04, 0x37
        /*0002*/ 	.short	(.L_81 - .L_80)
.L_80:
        /*0004*/ 	.word	0x00000082


	//----- nvinfo : EIATTR_KPARAM_INFO
	.align		4
.L_81:
        /*0008*/ 	.byte	0x04, 0x17
        /*000a*/ 	.short	(.L_83 - .L_82)
.L_82:
        /*000c*/ 	.word	0x00000000
        /*0010*/ 	.short	0x0003
        /*0012*/ 	.short	0x0014
        /*0014*/ 	.byte	0x00, 0xf0, 0x11, 0x00


	//----- nvinfo : EIATTR_KPARAM_INFO
	.align		4
.L_83:
        /*0018*/ 	.byte	0x04, 0x17
        /*001a*/ 	.short	(.L_85 - .L_84)
.L_84:
        /*001c*/ 	.word	0x00000000
        /*0020*/ 	.short	0x0002
        /*0022*/ 	.short	0x0010
        /*0024*/ 	.byte	0x00, 0xf0, 0x11, 0x00


	//----- nvinfo : EIATTR_KPARAM_INFO
	.align		4
.L_85:
        /*0028*/ 	.byte	0x04, 0x17
        /*002a*/ 	.short	(.L_87 - .L_86)
.L_86:
        /*002c*/ 	.word	0x00000000
        /*0030*/ 	.short	0x0001
        /*0032*/ 	.short	0x0008
        /*0034*/ 	.byte	0x00, 0xf5, 0x21, 0x00


	//----- nvinfo : EIATTR_KPARAM_INFO
	.align		4
.L_87:
        /*0038*/ 	.byte	0x04, 0x17
        /*003a*/ 	.short	(.L_89 - .L_88)
.L_88:
        /*003c*/ 	.word	0x00000000
        /*0040*/ 	.short	0x0000
        /*0042*/ 	.short	0x0000
        /*0044*/ 	.byte	0x00, 0xf5, 0x21, 0x00


	//----- nvinfo : EIATTR_SPARSE_MMA_MASK
	.align		4
.L_89:
        /*0048*/ 	.byte	0x03, 0x50
        /*004a*/ 	.short	0x0000


	//----- nvinfo : EIATTR_MAXREG_COUNT
	.align		4
        /*004c*/ 	.byte	0x03, 0x1b
        /*004e*/ 	.short	0x00ff


	//----- nvinfo : EIATTR_MERCURY_ISA_VERSION
	.align		4
        /*0050*/ 	.byte	0x03, 0x5f
        /*0052*/ 	.short	0x0101


	//----- nvinfo : EIATTR_VRC_CTA_INIT_COUNT
	.align		4
        /*0054*/ 	.byte	0x02, 0x4a
	.zero		1
	.zero		1


	//----- nvinfo : EIATTR_EXIT_INSTR_OFFSETS
	.align		4
        /*0058*/ 	.byte	0x04, 0x1c
        /*005a*/ 	.short	(.L_91 - .L_90)


	//   ....[0]....
.L_90:
        /*005c*/ 	.word	0x00000070


	//   ....[1]....
        /*0060*/ 	.word	0x00000ac0


	//----- nvinfo : EIATTR_CBANK_PARAM_SIZE
	.align		4
.L_91:
        /*0064*/ 	.byte	0x03, 0x19
        /*0066*/ 	.short	0x0018


	//----- nvinfo : EIATTR_PARAM_CBANK
	.align		4
        /*0068*/ 	.byte	0x04, 0x0a
        /*006a*/ 	.short	(.L_93 - .L_92)
	.align		4
.L_92:
        /*006c*/ 	.word	index@(.nv.constant0._Z11sum_columnsPK6__halfPS_ii)
        /*0070*/ 	.short	0x0380
        /*0072*/ 	.short	0x0018


	//----- nvinfo : EIATTR_SW_WAR
	.align		4
.L_93:
        /*0074*/ 	.byte	0x04, 0x36
        /*0076*/ 	.short	(.L_95 - .L_94)
.L_94:
        /*0078*/ 	.word	0x00000008
.L_95:


//--------------------- .nv.info._Z8add_biasP6__halfPKS_ii --------------------------
	.section	.nv.info._Z8add_biasP6__halfPKS_ii,"",@"SHT_CUDA_INFO"
	.sectionflags	@""
	.align	4


	//----- nvinfo : EIATTR_CUDA_API_VERSION
	.align		4
        /*0000*/ 	.byte	0x04, 0x37
        /*0002*/ 	.short	(.L_97 - .L_96)
.L_96:
        /*0004*/ 	.word	0x00000082


	//----- nvinfo : EIATTR_KPARAM_INFO
	.align		4
.L_97:
        /*0008*/ 	.byte	0x04, 0x17
        /*000a*/ 	.short	(.L_99 - .L_98)
.L_98:
        /*000c*/ 	.word	0x00000000
        /*0010*/ 	.short	0x0003
        /*0012*/ 	.short	0x0014
        /*0014*/ 	.byte	0x00, 0xf0, 0x11, 0x00


	//----- nvinfo : EIATTR_KPARAM_INFO
	.align		4
.L_99:
        /*0018*/ 	.byte	0x04, 0x17
        /*001a*/ 	.short	(.L_101 - .L_100)
.L_100:
        /*001c*/ 	.word	0x00000000
        /*0020*/ 	.short	0x0002
        /*0022*/ 	.short	0x0010
        /*0024*/ 	.byte	0x00, 0xf0, 0x11, 0x00


	//----- nvinfo : EIATTR_KPARAM_INFO
	.align		4
.L_101:
        /*0028*/ 	.byte	0x04, 0x17
        /*002a*/ 	.short	(.L_103 - .L_102)
.L_102:
        /*002c*/ 	.word	0x00000000
        /*0030*/ 	.short	0x0001
        /*0032*/ 	.short	0x0008
        /*0034*/ 	.byte	0x00, 0xf5, 0x21, 0x00


	//----- nvinfo : EIATTR_KPARAM_INFO
	.align		4
.L_103:
        /*0038*/ 	.byte	0x04, 0x17
        /*003a*/ 	.short	(.L_105 - .L_104)
.L_104:
        /*003c*/ 	.word	0x00000000
        /*0040*/ 	.short	0x0000
        /*0042*/ 	.short	0x0000
        /*0044*/ 	.byte	0x00, 0xf5, 0x21, 0x00


	//----- nvinfo : EIATTR_SPARSE_MMA_MASK
	.align		4
.L_105:
        /*0048*/ 	.byte	0x03, 0x50
        /*004a*/ 	.short	0x0000


	//----- nvinfo : EIATTR_MAXREG_COUNT
	.align		4
        /*004c*/ 	.byte	0x03, 0x1b
        /*004e*/ 	.short	0x00ff


	//----- nvinfo : EIATTR_MERCURY_ISA_VERSION
	.align		4
        /*0050*/ 	.byte	0x03, 0x5f
        /*0052*/ 	.short	0x0101


	//----- nvinfo : EIATTR_VRC_CTA_INIT_COUNT
	.align		4
        /*0054*/ 	.byte	0x02, 0x4a
	.zero		1
	.zero		1


	//----- nvinfo : EIATTR_EXIT_INSTR_OFFSETS
	.align		4
        /*0058*/ 	.byte	0x04, 0x1c
        /*005a*/ 	.short	(.L_107 - .L_106)


	//   ....[0]....
.L_106:
        /*005c*/ 	.word	0x00000080


	//   ....[1]....
        /*0060*/ 	.word	0x00000270


	//----- nvinfo : EIATTR_CBANK_PARAM_SIZE
	.align		4
.L_107:
        /*0064*/ 	.byte	0x03, 0x19
        /*0066*/ 	.short	0x0018


	//----- nvinfo : EIATTR_PARAM_CBANK
	.align		4
        /*0068*/ 	.byte	0x04, 0x0a
        /*006a*/ 	.short	(.L_109 - .L_108)
	.align		4
.L_108:
        /*006c*/ 	.word	index@(.nv.constant0._Z8add_biasP6__halfPKS_ii)
        /*0070*/ 	.short	0x0380
        /*0072*/ 	.short	0x0018


	//----- nvinfo : EIATTR_SW_WAR
	.align		4
.L_109:
        /*0074*/ 	.byte	0x04, 0x36
        /*0076*/ 	.short	(.L_111 - .L_110)
.L_110:
        /*0078*/ 	.word	0x00000008
.L_111:


//--------------------- .nv.info._Z9loss_gradP6__halfS0_S0_i --------------------------
	.section	.nv.info._Z9loss_gradP6__halfS0_S0_i,"",@"SHT_CUDA_INFO"
	.sectionflags	@""
	.align	4


	//----- nvinfo : EIATTR_CUDA_API_VERSION
	.align		4
        /*0000*/ 	.byte	0x04, 0x37
        /*0002*/ 	.short	(.L_113 - .L_112)
.L_112:
        /*0004*/ 	.word	0x00000082


	//----- nvinfo : EIATTR_KPARAM_INFO
	.align		4
.L_113:
        /*0008*/ 	.byte	0x04, 0x17
        /*000a*/ 	.short	(.L_115 - .L_114)
.L_114:
        /*000c*/ 	.word	0x00000000
        /*0010*/ 	.short	0x0003
        /*0012*/ 	.short	0x0018
        /*0014*/ 	.byte	0x00, 0xf0, 0x11, 0x00


	//----- nvinfo : EIATTR_KPARAM_INFO
	.align		4
.L_115:
        /*0018*/ 	.byte	0x04, 0x17
        /*001a*/ 	.short	(.L_117 - .L_116)
.L_116:
        /*001c*/ 	.word	0x00000000
        /*0020*/ 	.short	0x0002
        /*0022*/ 	.short	0x0010
        /*0024*/ 	.byte	0x00, 0xf5, 0x21, 0x00


	//----- nvinfo : EIATTR_KPARAM_INFO
	.align		4
.L_117:
        /*0028*/ 	.byte	0x04, 0x17
        /*002a*/ 	.short	(.L_119 - .L_118)
.L_118:
        /*002c*/ 	.word	0x00000000
        /*0030*/ 	.short	0x0001
        /*0032*/ 	.short	0x0008
        /*0034*/ 	.byte	0x00, 0xf5, 0x21, 0x00


	//----- nvinfo : EIATTR_KPARAM_INFO
	.align		4
.L_119:
        /*0038*/ 	.byte	0x04, 0x17
        /*003a*/ 	.short	(.L_121 - .L_120)
.L_120:
        /*003c*/ 	.word	0x00000000
        /*0040*/ 	.short	0x0000
        /*0042*/ 	.short	0x0000
        /*0044*/ 	.byte	0x00, 0xf5, 0x21, 0x00


	//----- nvinfo : EIATTR_SPARSE_MMA_MASK
	.align		4
.L_121:
        /*0048*/ 	.byte	0x03, 0x50
        /*004a*/ 	.short	0x0000


	//----- nvinfo : EIATTR_MAXREG_COUNT
	.align		4
        /*004c*/ 	.byte	0x03, 0x1b
        /*004e*/ 	.short	0x00ff


	//----- nvinfo : EIATTR_MERCURY_ISA_VERSION
	.align		4
        /*0050*/ 	.byte	0x03, 0x5f
        /*0052*/ 	.short	0x0101


	//----- nvinfo : EIATTR_VRC_CTA_INIT_COUNT
	.align		4
        /*0054*/ 	.byte	0x02, 0x4a
	.zero		1
	.zero		1


	//----- nvinfo : EIATTR_EXIT_INSTR_OFFSETS
	.align		4
        /*0058*/ 	.byte	0x04, 0x1c
        /*005a*/ 	.short	(.L_123 - .L_122)


	//   ....[0]....
.L_122:
        /*005c*/ 	.word	0x00000070


	//   ....[1]....
        /*0060*/ 	.word	0x00000160


	//----- nvinfo : EIATTR_CBANK_PARAM_SIZE
	.align		4
.L_123:
        /*0064*/ 	.byte	0x03, 0x19
        /*0066*/ 	.short	0x001c


	//----- nvinfo : EIATTR_PARAM_CBANK
	.align		4
        /*0068*/ 	.byte	0x04, 0x0a
        /*006a*/ 	.short	(.L_125 - .L_124)
	.align		4
.L_124:
        /*006c*/ 	.word	index@(.nv.constant0._Z9loss_gradP6__halfS0_S0_i)
        /*0070*/ 	.short	0x0380
        /*0072*/ 	.short	0x001c


	//----- nvinfo : EIATTR_SW_WAR
	.align		4
.L_125:
        /*0074*/ 	.byte	0x04, 0x36
        /*0076*/ 	.short	(.L_127 - .L_126)
.L_126:
        /*0078*/ 	.word	0x00000008
.L_127:


//--------------------- .nv.info._Z15softmax_forwardP6__halfS0_i --------------------------
	.section	.nv.info._Z15softmax_forwardP6__halfS0_i,"",@"SHT_CUDA_INFO"
	.sectionflags	@""
	.align	4


	//----- nvinfo : EIATTR_CUDA_API_VERSION
	.align		4
        /*0000*/ 	.byte	0x04, 0x37
        /*0002*/ 	.short	(.L_129 - .L_128)
.L_128:
        /*0004*/ 	.word	0x00000082


	//----- nvinfo : EIATTR_KPARAM_INFO
	.align		4
.L_129:
        /*0008*/ 	.byte	0x04, 0x17
        /*000a*/ 	.short	(.L_131 - .L_130)
.L_130:
        /*000c*/ 	.word	0x00000000
        /*0010*/ 	.short	0x0002
        /*0012*/ 	.short	0x0010
        /*0014*/ 	.byte	0x00, 0xf0, 0x11, 0x00


	//----- nvinfo : EIATTR_KPARAM_INFO
	.align		4
.L_131:
        /*0018*/ 	.byte	0x04, 0x17
        /*001a*/ 	.short	(.L_133 - .L_132)
.L_132:
        /*001c*/ 	.word	0x00000000
        /*0020*/ 	.short	0x0001
        /*0022*/ 	.short	0x0008
        /*0024*/ 	.byte	0x00, 0xf5, 0x21, 0x00


	//----- nvinfo : EIATTR_KPARAM_INFO
	.align		4
.L_133:
        /*0028*/ 	.byte	0x04, 0x17
        /*002a*/ 	.short	(.L_135 - .L_134)
.L_134:
        /*002c*/ 	.word	0x00000000
        /*0030*/ 	.short	0x0000
        /*0032*/ 	.short	0x0000
        /*0034*/ 	.byte	0x00, 0xf5, 0x21, 0x00


	//----- nvinfo : EIATTR_SPARSE_MMA_MASK
	.align		4
.L_135:
        /*0038*/ 	.byte	0x03, 0x50
        /*003a*/ 	.short	0x0000


	//----- nvinfo : EIATTR_MAXREG_COUNT
	.align		4
        /*003c*/ 	.byte	0x03, 0x1b
        /*003e*/ 	.short	0x00ff


	//----- nvinfo : EIATTR_MERCURY_ISA_VERSION
	.align		4
        /*0040*/ 	.byte	0x03, 0x5f
        /*0042*/ 	.short	0x0101


	//----- nvinfo : EIATTR_VRC_CTA_INIT_COUNT
	.align		4
        /*0044*/ 	.byte	0x02, 0x4a
	.zero		1
	.zero		1


	//----- nvinfo : EIATTR_EXIT_INSTR_OFFSETS
	.align		4
        /*0048*/ 	.byte	0x04, 0x1c
        /*004a*/ 	.short	(.L_137 - .L_136)


	//   ....[0]....
.L_136:
        /*004c*/ 	.word	0x00001840


	//   ....[1]....
        /*0050*/ 	.word	0x00002750


	//   ....[2]....
        /*0054*/ 	.word	0x00002eb0


	//   ....[3]....
        /*0058*/ 	.word	0x000032b0


	//   ....[4]....
        /*005c*/ 	.word	0x000034a0


	//----- nvinfo : EIATTR_CRS_STACK_SIZE
	.align		4
.L_137:
        /*0060*/ 	.byte	0x04, 0x1e
        /*0062*/ 	.short	(.L_139 - .L_138)
.L_138:
        /*0064*/ 	.word	0x00000000


	//----- nvinfo : EIATTR_CBANK_PARAM_SIZE
	.align		4
.L_139:
        /*0068*/ 	.byte	0x03, 0x19
        /*006a*/ 	.short	0x0014


	//----- nvinfo : EIATTR_PARAM_CBANK
	.align		4
        /*006c*/ 	.byte	0x04, 0x0a
        /*006e*/ 	.short	(.L_141 - .L_140)
	.align		4
.L_140:
        /*0070*/ 	.word	index@(.nv.constant0._Z15softmax_forwardP6__halfS0_i)
        /*0074*/ 	.short	0x0380
        /*0076*/ 	.short	0x0014


	//----- nvinfo : EIATTR_SW_WAR
	.align		4
.L_141:
        /*0078*/ 	.byte	0x04, 0x36
        /*007a*/ 	.short	(.L_143 - .L_142)
.L_142:
        /*007c*/ 	.word	0x00000008
.L_143:


//--------------------- .nv.info._Z13relu_backwardP6__halfS0_S0_i --------------------------
	.section	.nv.info._Z13relu_backwardP6__halfS0_S0_i,"",@"SHT_CUDA_INFO"
	.sectionflags	@""
	.align	4


	//----- nvinfo : EIATTR_CUDA_API_VERSION
	.align		4
        /*0000*/ 	.byte	0x04, 0x37
        /*0002*/ 	.short	(.L_145 - .L_144)
.L_144:
        /*0004*/ 	.word	0x00000082


	//----- nvinfo : EIATTR_KPARAM_INFO
	.align		4
.L_145:
        /*0008*/ 	.byte	0x04, 0x17
        /*000a*/ 	.short	(.L_147 - .L_146)
.L_146:
        /*000c*/ 	.word	0x00000000
        /*0010*/ 	.short	0x0003
        /*0012*/ 	.short	0x0018
        /*0014*/ 	.byte	0x00, 0xf0, 0x11, 0x00


	//----- nvinfo : EIATTR_KPARAM_INFO
	.align		4
.L_147:
        /*0018*/ 	.byte	0x04, 0x17
        /*001a*/ 	.short	(.L_149 - .L_148)
.L_148:
        /*001c*/ 	.word	0x00000000
        /*0020*/ 	.short	0x0002
        /*0022*/ 	.short	0x0010
        /*0024*/ 	.byte	0x00, 0xf5, 0x21, 0x00


	//----- nvinfo : EIATTR_KPARAM_INFO
	.align		4
.L_149:
        /*0028*/ 	.byte	0x04, 0x17
        /*002a*/ 	.short	(.L_151 - .L_150)
.L_150:
        /*002c*/ 	.word	0x00000000
        /*0030*/ 	.short	0x0001
        /*0032*/ 	.short	0x0008
        /*0034*/ 	.byte	0x00, 0xf5, 0x21, 0x00


	//----- nvinfo : EIATTR_KPARAM_INFO
	.align		4
.L_151:
        /*0038*/ 	.byte	0x04, 0x17
        /*003a*/ 	.short	(.L_153 - .L_152)
.L_152:
        /*003c*/ 	.word	0x00000000
        /*0040*/ 	.short	0x0000
        /*0042*/ 	.short	0x0000
        /*0044*/ 	.byte	0x00, 0xf5, 0x21, 0x00


	//----- nvinfo : EIATTR_SPARSE_MMA_MASK
	.align		4
.L_153:
        /*0048*/ 	.byte	0x03, 0x50
        /*004a*/ 	.short	0x0000


	//----- nvinfo : EIATTR_MAXREG_COUNT
	.align		4
        /*004c*/ 	.byte	0x03, 0x1b
        /*004e*/ 	.short	0x00ff


	//----- nvinfo : EIATTR_MERCURY_ISA_VERSION
	.align		4
        /*0050*/ 	.byte	0x03, 0x5f
        /*0052*/ 	.short	0x0101


	//----- nvinfo : EIATTR_VRC_CTA_INIT_COUNT
	.align		4
        /*0054*/ 	.byte	0x02, 0x4a
	.zero		1
	.zero		1


	//----- nvinfo : EIATTR_EXIT_INSTR_OFFSETS
	.align		4
        /*0058*/ 	.byte	0x04, 0x1c
        /*005a*/ 	.short	(.L_155 - .L_154)


	//   ....[0]....
.L_154:
        /*005c*/ 	.word	0x00000070


	//   ....[1]....
        /*0060*/ 	.word	0x00000190


	//----- nvinfo : EIATTR_CRS_STACK_SIZE
	.align		4
.L_155:
        /*0064*/ 	.byte	0x04, 0x1e
        /*0066*/ 	.short	(.L_157 - .L_156)
.L_156:
        /*0068*/ 	.word	0x00000000


	//----- nvinfo : EIATTR_CBANK_PARAM_SIZE
	.align		4
.L_157:
        /*006c*/ 	.byte	0x03, 0x19
        /*006e*/ 	.short	0x001c


	//----- nvinfo : EIATTR_PARAM_CBANK
	.align		4
        /*0070*/ 	.byte	0x04, 0x0a
        /*0072*/ 	.short	(.L_159 - .L_158)
	.align		4
.L_158:
        /*0074*/ 	.word	index@(.nv.constant0._Z13relu_backwardP6__halfS0_S0_i)
        /*0078*/ 	.short	0x0380
        /*007a*/ 	.short	0x001c


	//----- nvinfo : EIATTR_SW_WAR
	.align		4
.L_159:
        /*007c*/ 	.byte	0x04, 0x36
        /*007e*/ 	.short	(.L_161 - .L_160)
.L_160:
        /*0080*/ 	.word	0x00000008
.L_161:


//--------------------- .nv.info._Z12relu_forwardP6__halfS0_i --------------------------
	.section	.nv.info._Z12relu_forwardP6__halfS0_i,"",@"SHT_CUDA_INFO"
	.sectionflags	@""
	.align	4


	//----- nvinfo : EIATTR_CUDA_API_VERSION
	.align		4
        /*0000*/ 	.byte	0x04, 0x37
        /*0002*/ 	.short	(.L_163 - .L_162)
.L_162:
        /*0004*/ 	.word	0x00000082


	//----- nvinfo : EIATTR_KPARAM_INFO
	.align		4
.L_163:
        /*0008*/ 	.byte	0x04, 0x17
        /*000a*/ 	.short	(.L_165 - .L_164)
.L_164:
        /*000c*/ 	.word	0x00000000
        /*0010*/ 	.short	0x0002
        /*0012*/ 	.short	0x0010
        /*0014*/ 	.byte	0x00, 0xf0, 0x11, 0x00


	//----- nvinfo : EIATTR_KPARAM_INFO
	.align		4
.L_165:
        /*0018*/ 	.byte	0x04, 0x17
        /*001a*/ 	.short	(.L_167 - .L_166)
.L_166:
        /*001c*/ 	.word	0x00000000
        /*0020*/ 	.short	0x0001
        /*0022*/ 	.short	0x0008
        /*0024*/ 	.byte	0x00, 0xf5, 0x21, 0x00


	//----- nvinfo : EIATTR_KPARAM_INFO
	.align		4
.L_167:
        /*0028*/ 	.byte	0x04, 0x17
        /*002a*/ 	.short	(.L_169 - .L_168)
.L_168:
        /*002c*/ 	.word	0x00000000
        /*0030*/ 	.short	0x0000
        /*0032*/ 	.short	0x0000
        /*0034*/ 	.byte	0x00, 0xf5, 0x21, 0x00


	//----- nvinfo : EIATTR_SPARSE_MMA_MASK
	.align		4
.L_169:
        /*0038*/ 	.byte	0x03, 0x50
        /*003a*/ 	.short	0x0000


	//----- nvinfo : EIATTR_MAXREG_COUNT
	.align		4
        /*003c*/ 	.byte	0x03, 0x1b
        /*003e*/ 	.short	0x00ff


	//----- nvinfo : EIATTR_MERCURY_ISA_VERSION
	.align		4
        /*0040*/ 	.byte	0x03, 0x5f
        /*0042*/ 	.short	0x0101


	//----- nvinfo : EIATTR_VRC_CTA_INIT_COUNT
	.align		4
        /*0044*/ 	.byte	0x02, 0x4a
	.zero		1
	.zero		1


	//----- nvinfo : EIATTR_EXIT_INSTR_OFFSETS
	.align		4
        /*0048*/ 	.byte	0x04, 0x1c
        /*004a*/ 	.short	(.L_171 - .L_170)


	//   ....[0]....
.L_170:
        /*004c*/ 	.word	0x00000070


	//   ....[1]....
        /*0050*/ 	.word	0x00000120


	//----- nvinfo : EIATTR_CBANK_PARAM_SIZE
	.align		4
.L_171:
        /*0054*/ 	.byte	0x03, 0x19
        /*0056*/ 	.short	0x0014


	//----- nvinfo : EIATTR_PARAM_CBANK
	.align		4
        /*0058*/ 	.byte	0x04, 0x0a
        /*005a*/ 	.short	(.L_173 - .L_172)
	.align		4
.L_172:
        /*005c*/ 	.word	index@(.nv.constant0._Z12relu_forwardP6__halfS0_i)
        /*0060*/ 	.short	0x0380
        /*0062*/ 	.short	0x0014


	//----- nvinfo : EIATTR_SW_WAR
	.align		4
.L_173:
        /*0064*/ 	.byte	0x04, 0x36
        /*0066*/ 	.short	(.L_175 - .L_174)
.L_174:
        /*0068*/ 	.word	0x00000008
.L_175:


//--------------------- .nv.callgraph             --------------------------
	.section	.nv.callgraph,"",@"SHT_CUDA_CALLGRAPH"
	.align	4
	.sectionentsize	8
	.align		4
        /*0000*/ 	.word	0x00000000
	.align		4
        /*0004*/ 	.word	0xffffffff
	.align		4
        /*0008*/ 	.word	0x00000000
	.align		4
        /*000c*/ 	.word	0xfffffffe
	.align		4
        /*0010*/ 	.word	0x00000000
	.align		4
        /*0014*/ 	.word	0xfffffffd
	.align		4
        /*0018*/ 	.word	0x00000000
	.align		4
        /*001c*/ 	.word	0xfffffffc


//--------------------- .text._Z15add_bias_kernelP6__halfPKS_i --------------------------
	.section	.text._Z15add_bias_kernelP6__halfPKS_i,"ax",@progbits
	.align	128
        .global         _Z15add_bias_kernelP6__halfPKS_i
        .type           _Z15add_bias_kernelP6__halfPKS_i,@function
        .size           _Z15add_bias_kernelP6__halfPKS_i,(.L_x_56 - _Z15add_bias_kernelP6__halfPKS_i)
        .other          _Z15add_bias_kernelP6__halfPKS_i,@"STO_CUDA_ENTRY STV_DEFAULT"
_Z15add_bias_kernelP6__halfPKS_i:
.text._Z15add_bias_kernelP6__halfPKS_i:
[----:B------:R-:W-:Y:S01]  /*0000*/  LDC R1, c[0x0][0x37c] ;  /* 0x0000df00ff017b82 */ /* 0x000fe20000000800 */
[----:B------:R-:W0:Y:S07]  /*0010*/  S2R R0, SR_TID.X ;  /* 0x0000000000007919 */ /* 0x000e2e0000002100 */
[----:B------:R-:W0:Y:S01]  /*0020*/  S2UR UR4, SR_CTAID.X ;  /* 0x00000000000479c3 */ /* 0x000e220000002500 */
[----:B------:R-:W1:Y:S07]  /*0030*/  LDCU UR5, c[0x0][0x390] ;  /* 0x00007200ff0577ac */ /* 0x000e6e0008000800 */
[----:B------:R-:W0:Y:S02]  /*0040*/  LDC R7, c[0x0][0x360] ;  /* 0x0000d800ff077b82 */ /* 0x000e240000000800 */
[----:B0-----:R-:W-:-:S05]  /*0050*/  IMAD R7, R7, UR4, R0 ;  /* 0x0000000407077c24 */ /* 0x001fca000f8e0200 */
[----:B-1----:R-:W-:-:S13]  /*0060*/  ISETP.GE.AND P0, PT, R7, UR5, PT ;  /* 0x0000000507007c0c */ /* 0x002fda000bf06270 */
[----:B------:R-:W-:Y:S05]  /*0070*/  @P0 EXIT ;  /* 0x000000000000094d */ /* 0x000fea0003800000 */
[----:B------:R-:W0:Y:S01]  /*0080*/  LDC.64 R4, c[0x0][0x388] ;  /* 0x0000e200ff047b82 */ /* 0x000e220000000a00 */
[----:B------:R-:W1:Y:S07]  /*0090*/  LDCU.64 UR4, c[0x0][0x358] ;  /* 0x00006b00ff0477ac */ /* 0x000e6e0008000a00 */
[----:B------:R-:W2:Y:S01]  /*00a0*/  LDC.64 R2, c[0x0][0x380] ;  /* 0x0000e000ff027b82 */ /* 0x000ea20000000a00 */
[----:B0-----:R-:W-:-:S06]  /*00b0*/  IMAD.WIDE R4, R7, 0x2, R4 ;  /* 0x0000000207047825 */ /* 0x001fcc00078e0204 */
[----:B-1----:R-:W3:Y:S01]  /*00c0*/  LDG.E.U16 R4, desc[UR4][R4.64] ;  /* 0x0000000404047981 */ /* 0x002ee2000c1e1500 */
[----:B--2---:R-:W-:-:S05]  /*00d0*/  IMAD.WIDE R2, R7, 0x2, R2 ;  /* 0x0000000207027825 */ /* 0x004fca00078e0202 */
[----:B------:R-:W2:Y:S01]  /*00e0*/  LDG.E.U16 R0, desc[UR4][R2.64] ;  /* 0x0000000402007981 */ /* 0x000ea2000c1e1500 */
[----:B---3--:R-:W-:Y:S02]  /*00f0*/  HADD2.F32 R7, -RZ, R4.H0_H0 ;  /* 0x20000004ff077230 */ /* 0x008fe40000004100 */
[----:B--2---:R-:W-:-:S05]  /*0100*/  HADD2.F32 R0, -RZ, R0.H0_H0 ;  /* 0x20000000ff007230 */ /* 0x004fca0000004100 */
[----:B------:R-:W-:-:S05]  /*0110*/  FADD R0, R0, R7 ;  /* 0x0000000700007221 */ /* 0x000fca0000000000 */
[----:B------:R-:W-:-:S05]  /*0120*/  F2FP.F16.F32.PACK_AB R0, RZ, R0 ;  /* 0x00000000ff00723e */ /* 0x000fca00000000ff */
[----:B------:R-:W-:Y:S01]  /*0130*/  STG.E.U16 desc[UR4][R2.64], R0 ;  /* 0x0000000002007986 */ /* 0x000fe2000c101504 */
[----:B------:R-:W-:Y:S05]  /*0140*/  EXIT ;  /* 0x000000000000794d */ /* 0x000fea0003800000 */
.L_x_0:
[----:B------:R-:W-:-:S00]  /*0150*/  BRA `(.L_x_0) ;  /* 0xfffffffc00fc7947 */ /* 0x000fc0000383ffff */
[----:B------:R-:W-:-:S00]  /*0160*/  NOP ;  /* 0x0000000000007918 */ /* 0x000fc00000000000 */
        /* <DEDUP_REMOVED lines=9> */
.L_x_56:


//--------------------- .text._Z20weight_update_kernelP6__halfPKS_fi --------------------------
	.section	.text._Z20weight_update_kernelP6__halfPKS_fi,"ax",@progbits
	.align	128
        .global         _Z20weight_update_kernelP6__halfPKS_fi
        .type           _Z20weight_update_kernelP6__halfPKS_fi,@function
        .size           _Z20weight_update_kernelP6__halfPKS_fi,(.L_x_57 - _Z20weight_update_kernelP6__halfPKS_fi)
        .other          _Z20weight_update_kernelP6__halfPKS_fi,@"STO_CUDA_ENTRY STV_DEFAULT"
_Z20weight_update_kernelP6__halfPKS_fi:
.text._Z20weight_update_kernelP6__halfPKS_fi:
        /* <DEDUP_REMOVED lines=9> */
[----:B------:R-:W1:Y:S01]  /*0090*/  LDCU.64 UR4, c[0x0][0x358] ;  /* 0x00006b00ff0477ac */ /* 0x000e620008000a00 */
[----:B------:R-:W2:Y:S06]  /*00a0*/  LDCU UR6, c[0x0][0x390] ;  /* 0x00007200ff0677ac */ /* 0x000eac0008000800 */
[----:B------:R-:W3:Y:S01]  /*00b0*/  LDC.64 R2, c[0x0][0x380] ;  /* 0x0000e000ff027b82 */ /* 0x000ee20000000a00 */
[----:B0-----:R-:W-:-:S06]  /*00c0*/  IMAD.WIDE R4, R7, 0x2, R4 ;  /* 0x0000000207047825 */ /* 0x001fcc00078e0204 */
[----:B-1----:R-:W4:Y:S01]  /*00d0*/  LDG.E.U16 R4, desc[UR4][R4.64] ;  /* 0x0000000404047981 */ /* 0x002f22000c1e1500 */
[----:B---3--:R-:W-:-:S05]  /*00e0*/  IMAD.WIDE R2, R7, 0x2, R2 ;  /* 0x0000000207027825 */ /* 0x008fca00078e0202 */
[----:B------:R-:W3:Y:S01]  /*00f0*/  LDG.E.U16 R0, desc[UR4][R2.64] ;  /* 0x0000000402007981 */ /* 0x000ee2000c1e1500 */
[----:B----4-:R-:W-:Y:S02]  /*0100*/  HADD2.F32 R7, -RZ, R4.H0_H0 ;  /* 0x20000004ff077230 */ /* 0x010fe40000004100 */
[----:B---3--:R-:W-:-:S05]  /*0110*/  HADD2.F32 R0, -RZ, R0.H0_H0 ;  /* 0x20000000ff007230 */ /* 0x008fca0000004100 */
[----:B--2---:R-:W-:-:S05]  /*0120*/  FFMA R0, -R7, UR6, R0 ;  /* 0x0000000607007c23 */ /* 0x004fca0008000100 */
[----:B------:R-:W-:-:S05]  /*0130*/  F2FP.F16.F32.PACK_AB R0, RZ, R0 ;  /* 0x00000000ff00723e */ /* 0x000fca00000000ff */
[----:B------:R-:W-:Y:S01]  /*0140*/  STG.E.U16 desc[UR4][R2.64], R0 ;  /* 0x0000000002007986 */ /* 0x000fe2000c101504 */
[----:B------:R-:W-:Y:S05]  /*0150*/  EXIT ;  /* 0x000000000000794d */ /* 0x000fea0003800000 */
.L_x_1:
        /* <DEDUP_REMOVED lines=10> */
.L_x_57:


//--------------------- .text._Z11sum_columnsPK6__halfPS_ii --------------------------
	.section	.text._Z11sum_columnsPK6__halfPS_ii,"ax",@progbits
	.align	128
        .global         _Z11sum_columnsPK6__halfPS_ii
        .type           _Z11sum_columnsPK6__halfPS_ii,@function
        .size           _Z11sum_columnsPK6__halfPS_ii,(.L_x_58 - _Z11sum_columnsPK6__halfPS_ii)
        .other          _Z11sum_columnsPK6__halfPS_ii,@"STO_CUDA_ENTRY STV_DEFAULT"
_Z11sum_columnsPK6__halfPS_ii:
.text._Z11sum_columnsPK6__halfPS_ii:
[----:B------:R-:W-:Y:S01]  /*0000*/  LDC R1, c[0x0][0x37c] ;  /* 0x0000df00ff017b82 */ /* 0x000fe20000000800 */
[----:B------:R-:W0:Y:S07]  /*0010*/  S2R R3, SR_TID.X ;  /* 0x0000000000037919 */ /* 0x000e2e0000002100 */
[----:B------:R-:W0:Y:S08]  /*0020*/  S2UR UR4, SR_CTAID.X ;  /* 0x00000000000479c3 */ /* 0x000e300000002500 */
[----:B------:R-:W0:Y:S08]  /*0030*/  LDC R0, c[0x0][0x360] ;  /* 0x0000d800ff007b82 */ /* 0x000e300000000800 */
[----:B------:R-:W1:Y:S01]  /*0040*/  LDC R17, c[0x0][0x394] ;  /* 0x0000e500ff117b82 */ /* 0x000e620000000800 */
[----:B0-----:R-:W-:-:S05]  /*0050*/  IMAD R0, R0, UR4, R3 ;  /* 0x0000000400007c24 */ /* 0x001fca000f8e0203 */
[----:B-1----:R-:W-:-:S13]  /*0060*/  ISETP.GE.AND P0, PT, R0, R17, PT ;  /* 0x000000110000720c */ /* 0x002fda0003f06270 */
[----:B------:R-:W-:Y:S05]  /*0070*/  @P0 EXIT ;  /* 0x000000000000094d */ /* 0x000fea0003800000 */
[----:B------:R-:W0:Y:S01]  /*0080*/  LDCU UR5, c[0x0][0x390] ;  /* 0x00007200ff0577ac */ /* 0x000e220008000800 */
[----:B------:R-:W-:Y:S01]  /*0090*/  HFMA2 R16, -RZ, RZ, 0, 0 ;  /* 0x00000000ff107431 */ /* 0x000fe200000001ff */
[----:B------:R-:W1:Y:S01]  /*00a0*/  LDCU.64 UR8, c[0x0][0x358] ;  /* 0x00006b00ff0877ac */ /* 0x000e620008000a00 */
[----:B0-----:R-:W-:-:S09]  /*00b0*/  UISETP.GE.AND UP0, UPT, UR5, 0x1, UPT ;  /* 0x000000010500788c */ /* 0x001fd2000bf06270 */
[----:B-1----:R-:W-:Y:S05]  /*00c0*/  BRA.U !UP0, `(.L_x_2) ;  /* 0x00000009086c7547 */ /* 0x002fea000b800000 */
[----:B------:R-:W-:Y:S01]  /*00d0*/  UISETP.GE.U32.AND UP1, UPT, UR5, 0x10, UPT ;  /* 0x000000100500788c */ /* 0x000fe2000bf26070 */
[----:B------:R-:W-:Y:S01]  /*00e0*/  MOV R16, RZ ;  /* 0x000000ff00107202 */ /* 0x000fe20000000f00 */
[----:B------:R-:W-:Y:S01]  /*00f0*/  ULOP3.LUT UR6, UR5, 0xf, URZ, 0xc0, !UPT ;  /* 0x0000000f05067892 */ /* 0x000fe2000f8ec0ff */
[----:B------:R-:W-:-:S03]  /*0100*/  UMOV UR4, URZ ;  /* 0x000000ff00047c82 */ /* 0x000fc60008000000 */
[----:B------:R-:W-:-:S03]  /*0110*/  UISETP.NE.AND UP0, UPT, UR6, URZ, UPT ;  /* 0x000000ff0600728c */ /* 0x000fc6000bf05270 */
[----:B------:R-:W-:Y:S08]  /*0120*/  BRA.U !UP1, `(.L_x_3) ;  /* 0x0000000509247547 */ /* 0x000ff0000b800000 */
[----:B------:R-:W-:Y:S01]  /*0130*/  ULOP3.LUT UR4, UR5, 0x7ffffff0, URZ, 0xc0, !UPT ;  /* 0x7ffffff005047892 */ /* 0x000fe2000f8ec0ff */
[----:B------:R-:W-:Y:S02]  /*0140*/  MOV R16, RZ ;  /* 0x000000ff00107202 */ /* 0x000fe40000000f00 */
[----:B------:R-:W-:Y:S01]  /*0150*/  MOV R18, R0 ;  /* 0x0000000000127202 */ /* 0x000fe20000000f00 */
[----:B------:R-:W-:-:S12]  /*0160*/  UIADD3 UR7, UPT, UPT, -UR4, URZ, URZ ;  /* 0x000000ff04077290 */ /* 0x000fd8000fffe1ff */
.L_x_4:
[----:B------:R-:W0:Y:S02]  /*0170*/  LDC.64 R4, c[0x0][0x380] ;  /* 0x0000e000ff047b82 */ /* 0x000e240000000a00 */
[----:B0-----:R-:W-:-:S05]  /*0180*/  IMAD.WIDE R4, R18, 0x2, R4 ;  /* 0x0000000212047825 */ /* 0x001fca00078e0204 */
[----:B------:R-:W2:Y:S01]  /*0190*/  LDG.E.U16 R19, desc[UR8][R4.64] ;  /* 0x0000000804137981 */ /* 0x000ea2000c1e1500 */
[----:B------:R-:W-:-:S04]  /*01a0*/  IMAD.WIDE R24, R17, 0x2, R4 ;  /* 0x0000000211187825 */ /* 0x000fc800078e0204 */
[C---:B------:R-:W-:Y:S02]  /*01b0*/  IMAD.WIDE R8, R17.reuse, 0x2, R24 ;  /* 0x0000000211087825 */ /* 0x040fe400078e0218 */
[----:B------:R-:W3:Y:S02]  /*01c0*/  LDG.E.U16 R24, desc[UR8][R24.64] ;  /* 0x0000000818187981 */ /* 0x000ee4000c1e1500 */
[C---:B------:R-:W-:Y:S02]  /*01d0*/  IMAD.WIDE R12, R17.reuse, 0x2, R8 ;  /* 0x00000002110c7825 */ /* 0x040fe400078e0208 */
[----:B------:R0:W4:Y:S04]  /*01e0*/  LDG.E.U16 R23, desc[UR8][R8.64] ;  /* 0x0000000808177981 */ /* 0x000128000c1e1500 */
[----:B------:R-:W5:Y:S01]  /*01f0*/  LDG.E.U16 R22, desc[UR8][R12.64] ;  /* 0x000000080c167981 */ /* 0x000f62000c1e1500 */
[----:B------:R-:W-:-:S05]  /*0200*/  IMAD.WIDE R14, R17, 0x2, R12 ;  /* 0x00000002110e7825 */ /* 0x000fca00078e020c */
[----:B------:R-:W5:Y:S01]  /*0210*/  LDG.E.U16 R21, desc[UR8][R14.64] ;  /* 0x000000080e157981 */ /* 0x000f62000c1e1500 */
[----:B------:R-:W-:-:S05]  /*0220*/  IMAD.WIDE R2, R17, 0x2, R14 ;  /* 0x0000000211027825 */ /* 0x000fca00078e020e */
[----:B------:R1:W5:Y:S01]  /*0230*/  LDG.E.U16 R20, desc[UR8][R2.64] ;  /* 0x0000000802147981 */ /* 0x000362000c1e1500 */
[----:B------:R-:W-:-:S05]  /*0240*/  IMAD.WIDE R26, R17, 0x2, R2 ;  /* 0x00000002111a7825 */ /* 0x000fca00078e0202 */
[----:B------:R1:W5:Y:S01]  /*0250*/  LDG.E.U16 R25, desc[UR8][R26.64] ;  /* 0x000000081a197981 */ /* 0x000362000c1e1500 */
[----:B------:R-:W-:-:S05]  /*0260*/  IMAD.WIDE R10, R17, 0x2, R26 ;  /* 0x00000002110a7825 */ /* 0x000fca00078e021a */
[----:B------:R1:W5:Y:S01]  /*0270*/  LDG.E.U16 R28, desc[UR8][R10.64] ;  /* 0x000000080a1c7981 */ /* 0x000362000c1e1500 */
[----:B------:R-:W-:-:S04]  /*0280*/  IMAD.WIDE R6, R17, 0x2, R10 ;  /* 0x0000000211067825 */ /* 0x000fc800078e020a */
[C---:B0-----:R-:W-:Y:S02]  /*0290*/  IMAD.WIDE R8, R17.reuse, 0x2, R6 ;  /* 0x0000000211087825 */ /* 0x041fe400078e0206 */
[----:B------:R-:W5:Y:S02]  /*02a0*/  LDG.E.U16 R6, desc[UR8][R6.64] ;  /* 0x0000000806067981 */ /* 0x000f64000c1e1500 */
[C---:B-1----:R-:W-:Y:S02]  /*02b0*/  IMAD.WIDE R2, R17.reuse, 0x2, R8 ;  /* 0x0000000211027825 */ /* 0x042fe400078e0208 */
[----:B------:R-:W5:Y:S02]  /*02c0*/  LDG.E.U16 R8, desc[UR8][R8.64] ;  /* 0x0000000808087981 */ /* 0x000f64000c1e1500 */
[C---:B------:R-:W-:Y:S02]  /*02d0*/  IMAD.WIDE R4, R17.reuse, 0x2, R2 ;  /* 0x0000000211047825 */ /* 0x040fe400078e0202 */
[----:B------:R4:W5:Y:S02]  /*02e0*/  LDG.E.U16 R29, desc[UR8][R2.64] ;  /* 0x00000008021d7981 */ /* 0x000964000c1e1500 */
[----:B------:R-:W-:-:S02]  /*02f0*/  IMAD.WIDE R12, R17, 0x2, R4 ;  /* 0x00000002110c7825 */ /* 0x000fc400078e0204 */
[----:B------:R0:W5:Y:S02]  /*0300*/  LDG.E.U16 R4, desc[UR8][R4.64] ;  /* 0x0000000804047981 */ /* 0x000164000c1e1500 */
[C---:B------:R-:W-:Y:S02]  /*0310*/  IMAD.WIDE R14, R17.reuse, 0x2, R12 ;  /* 0x00000002110e7825 */ /* 0x040fe400078e020c */
[----:B------:R-:W5:Y:S02]  /*0320*/  LDG.E.U16 R12, desc[UR8][R12.64] ;  /* 0x000000080c0c7981 */ /* 0x000f64000c1e1500 */
[C---:B------:R-:W-:Y:S02]  /*0330*/  IMAD.WIDE R26, R17.reuse, 0x2, R14 ;  /* 0x00000002111a7825 */ /* 0x040fe400078e020e */
[----:B------:R-:W5:Y:S02]  /*0340*/  LDG.E.U16 R14, desc[UR8][R14.64] ;  /* 0x000000080e0e7981 */ /* 0x000f64000c1e1500 */
[----:B------:R-:W-:-:S02]  /*0350*/  IMAD.WIDE R10, R17, 0x2, R26 ;  /* 0x00000002110a7825 */ /* 0x000fc400078e021a */
[----:B------:R-:W5:Y:S04]  /*0360*/  LDG.E.U16 R26, desc[UR8][R26.64] ;  /* 0x000000081a1a7981 */ /* 0x000f68000c1e1500 */
[----:B------:R-:W5:Y:S01]  /*0370*/  LDG.E.U16 R10, desc[UR8][R10.64] ;  /* 0x000000080a0a7981 */ /* 0x000f62000c1e1500 */
[----:B------:R-:W-:-:S04]  /*0380*/  UIADD3 UR7, UPT, UPT, UR7, 0x10, URZ ;  /* 0x0000001007077890 */ /* 0x000fc8000fffe0ff */
[----:B------:R-:W-:Y:S01]  /*0390*/  UISETP.NE.AND UP1, UPT, UR7, URZ, UPT ;  /* 0x000000ff0700728c */ /* 0x000fe2000bf25270 */
[----:B------:R-:W-:Y:S01]  /*03a0*/  LEA R18, R17, R18, 0x4 ;  /* 0x0000001211127211 */ /* 0x000fe200078e20ff */
[----:B--2---:R-:W-:-:S05]  /*03b0*/  HADD2.F32 R19, -RZ, R19.H0_H0 ;  /* 0x20000013ff137230 */ /* 0x004fca0000004100 */
[----:B------:R-:W-:Y:S01]  /*03c0*/  FADD R19, R19, R16 ;  /* 0x0000001013137221 */ /* 0x000fe20000000000 */
[----:B---3--:R-:W-:Y:S02]  /*03d0*/  HADD2.F32 R24, -RZ, R24.H0_H0 ;  /* 0x20000018ff187230 */ /* 0x008fe40000004100 */
[----:B----4-:R-:W-:-:S03]  /*03e0*/  HADD2.F32 R2, -RZ, R23.H0_H0 ;  /* 0x20000017ff027230 */ /* 0x010fc60000004100 */
[----:B------:R-:W-:Y:S01]  /*03f0*/  FADD R19, R19, R24 ;  /* 0x0000001813137221 */ /* 0x000fe20000000000 */
[----:B-----5:R-:W-:-:S03]  /*0400*/  HADD2.F32 R3, -RZ, R22.H0_H0 ;  /* 0x20000016ff037230 */ /* 0x020fc60000004100 */
[----:B------:R-:W-:-:S04]  /*0410*/  FADD R2, R19, R2 ;  /* 0x0000000213027221 */ /* 0x000fc80000000000 */
[----:B------:R-:W-:Y:S01]  /*0420*/  FADD R2, R2, R3 ;  /* 0x0000000302027221 */ /* 0x000fe20000000000 */
[----:B------:R-:W-:-:S05]  /*0430*/  HADD2.F32 R21, -RZ, R21.H0_H0 ;  /* 0x20000015ff157230 */ /* 0x000fca0000004100 */
[----:B------:R-:W-:Y:S01]  /*0440*/  FADD R2, R2, R21 ;  /* 0x0000001502027221 */ /* 0x000fe20000000000 */
[----:B------:R-:W-:-:S05]  /*0450*/  HADD2.F32 R3, -RZ, R20.H0_H0 ;  /* 0x20000014ff037230 */ /* 0x000fca0000004100 */
[----:B------:R-:W-:Y:S01]  /*0460*/  FADD R2, R2, R3 ;  /* 0x0000000302027221 */ /* 0x000fe20000000000 */
[----:B------:R-:W-:-:S05]  /*0470*/  HADD2.F32 R25, -RZ, R25.H0_H0 ;  /* 0x20000019ff197230 */ /* 0x000fca0000004100 */
[----:B------:R-:W-:Y:S01]  /*0480*/  FADD R2, R2, R25 ;  /* 0x0000001902027221 */ /* 0x000fe20000000000 */
[----:B------:R-:W-:-:S05]  /*0490*/  HADD2.F32 R3, -RZ, R28.H0_H0 ;  /* 0x2000001cff037230 */ /* 0x000fca0000004100 */
[----:B------:R-:W-:Y:S01]  /*04a0*/  FADD R2, R2, R3 ;  /* 0x0000000302027221 */ /* 0x000fe20000000000 */
[----:B0-----:R-:W-:-:S05]  /*04b0*/  HADD2.F32 R5, -RZ, R6.H0_H0 ;  /* 0x20000006ff057230 */ /* 0x001fca0000004100 */
[----:B------:R-:W-:Y:S01]  /*04c0*/  FADD R2, R2, R5 ;  /* 0x0000000502027221 */ /* 0x000fe20000000000 */
[----:B------:R-:W-:Y:S02]  /*04d0*/  HADD2.F32 R3, -RZ, R8.H0_H0 ;  /* 0x20000008ff037230 */ /* 0x000fe40000004100 */
[----:B------:R-:W-:-:S03]  /*04e0*/  HADD2.F32 R29, -RZ, R29.H0_H0 ;  /* 0x2000001dff1d7230 */ /* 0x000fc60000004100 */
        /* <DEDUP_REMOVED lines=8> */
[----:B------:R-:W-:Y:S02]  /*0570*/  HADD2.F32 R5, -RZ, R26.H0_H0 ;  /* 0x2000001aff057230 */ /* 0x000fe40000004100 */
[----:B------:R-:W-:-:S03]  /*0580*/  HADD2.F32 R3, -RZ, R10.H0_H0 ;  /* 0x2000000aff037230 */ /* 0x000fc60000004100 */
[----:B------:R-:W-:-:S04]  /*0590*/  FADD R2, R2, R5 ;  /* 0x0000000502027221 */ /* 0x000fc80000000000 */
[----:B------:R-:W-:Y:S01]  /*05a0*/  FADD R16, R2, R3 ;  /* 0x0000000302107221 */ /* 0x000fe20000000000 */
[----:B------:R-:W-:Y:S06]  /*05b0*/  BRA.U UP1, `(.L_x_4) ;  /* 0xfffffff901ec7547 */ /* 0x000fec000b83ffff */
.L_x_3:
[----:B------:R-:W-:Y:S05]  /*05c0*/  BRA.U !UP0, `(.L_x_2) ;  /* 0x00000005082c7547 */ /* 0x000fea000b800000 */
[----:B------:R-:W-:Y:S02]  /*05d0*/  UISETP.GE.U32.AND UP0, UPT, UR6, 0x8, UPT ;  /* 0x000000080600788c */ /* 0x000fe4000bf06070 */
[----:B------:R-:W-:-:S04]  /*05e0*/  ULOP3.LUT UR7, UR5, 0x7, URZ, 0xc0, !UPT ;  /* 0x0000000705077892 */ /* 0x000fc8000f8ec0ff */
[----:B------:R-:W-:-:S03]  /*05f0*/  UISETP.NE.AND UP1, UPT, UR7, URZ, UPT ;  /* 0x000000ff0700728c */ /* 0x000fc6000bf25270 */
[----:B------:R-:W-:Y:S08]  /*0600*/  BRA.U !UP0, `(.L_x_5) ;  /* 0x00000001088c7547 */ /* 0x000ff0000b800000 */
[----:B------:R-:W0:Y:S01]  /*0610*/  LDC.64 R2, c[0x0][0x380] ;  /* 0x0000e000ff027b82 */ /* 0x000e220000000a00 */
[----:B------:R-:W-:-:S04]  /*0620*/  IMAD R5, R17, UR4, R0 ;  /* 0x0000000411057c24 */ /* 0x000fc8000f8e0200 */
[----:B0-----:R-:W-:-:S04]  /*0630*/  IMAD.WIDE R2, R5, 0x2, R2 ;  /* 0x0000000205027825 */ /* 0x001fc800078e0202 */
[C---:B------:R-:W-:Y:S02]  /*0640*/  IMAD.WIDE R4, R17.reuse, 0x2, R2 ;  /* 0x0000000211047825 */ /* 0x040fe400078e0202 */
[----:B------:R-:W2:Y:S02]  /*0650*/  LDG.E.U16 R2, desc[UR8][R2.64] ;  /* 0x0000000802027981 */ /* 0x000ea4000c1e1500 */
[C---:B------:R-:W-:Y:S02]  /*0660*/  IMAD.WIDE R6, R17.reuse, 0x2, R4 ;  /* 0x0000000211067825 */ /* 0x040fe400078e0204 */
[----:B------:R-:W3:Y:S02]  /*0670*/  LDG.E.U16 R4, desc[UR8][R4.64] ;  /* 0x0000000804047981 */ /* 0x000ee4000c1e1500 */
[C---:B------:R-:W-:Y:S02]  /*0680*/  IMAD.WIDE R8, R17.reuse, 0x2, R6 ;  /* 0x0000000211087825 */ /* 0x040fe400078e0206 */
[----:B------:R-:W4:Y:S02]  /*0690*/  LDG.E.U16 R6, desc[UR8][R6.64] ;  /* 0x0000000806067981 */ /* 0x000f24000c1e1500 */
[----:B------:R-:W-:-:S02]  /*06a0*/  IMAD.WIDE R10, R17, 0x2, R8 ;  /* 0x00000002110a7825 */ /* 0x000fc400078e0208 */
[----:B------:R-:W5:Y:S02]  /*06b0*/  LDG.E.U16 R8, desc[UR8][R8.64] ;  /* 0x0000000808087981 */ /* 0x000f64000c1e1500 */
[C---:B------:R-:W-:Y:S02]  /*06c0*/  IMAD.WIDE R12, R17.reuse, 0x2, R10 ;  /* 0x00000002110c7825 */ /* 0x040fe400078e020a */
[----:B------:R-:W5:Y:S02]  /*06d0*/  LDG.E.U16 R10, desc[UR8][R10.64] ;  /* 0x000000080a0a7981 */ /* 0x000f64000c1e1500 */
[C---:B------:R-:W-:Y:S02]  /*06e0*/  IMAD.WIDE R14, R17.reuse, 0x2, R12 ;  /* 0x00000002110e7825 */ /* 0x040fe400078e020c */
[----:B------:R-:W5:Y:S02]  /*06f0*/  LDG.E.U16 R12, desc[UR8][R12.64] ;  /* 0x000000080c0c7981 */ /* 0x000f64000c1e1500 */
[----:B------:R-:W-:-:S02]  /*0700*/  IMAD.WIDE R18, R17, 0x2, R14 ;  /* 0x0000000211127825 */ /* 0x000fc400078e020e */
[----:B------:R-:W5:Y:S04]  /*0710*/  LDG.E.U16 R14, desc[UR8][R14.64] ;  /* 0x000000080e0e7981 */ /* 0x000f68000c1e1500 */
[----:B------:R-:W5:Y:S01]  /*0720*/  LDG.E.U16 R18, desc[UR8][R18.64] ;  /* 0x0000000812127981 */ /* 0x000f62000c1e1500 */
[----:B------:R-:W-:Y:S01]  /*0730*/  UIADD3 UR4, UPT, UPT, UR4, 0x8, URZ ;  /* 0x0000000804047890 */ /* 0x000fe2000fffe0ff */
[----:B--2---:R-:W-:-:S05]  /*0740*/  HADD2.F32 R3, -RZ, R2.H0_H0 ;  /* 0x20000002ff037230 */ /* 0x004fca0000004100 */
[----:B------:R-:W-:Y:S01]  /*0750*/  FADD R3, R16, R3 ;  /* 0x0000000310037221 */ /* 0x000fe20000000000 */
[----:B---3--:R-:W-:-:S05]  /*0760*/  HADD2.F32 R4, -RZ, R4.H0_H0 ;  /* 0x20000004ff047230 */ /* 0x008fca0000004100 */
[----:B------:R-:W-:Y:S01]  /*0770*/  FADD R3, R3, R4 ;  /* 0x0000000403037221 */ /* 0x000fe20000000000 */
[----:B----4-:R-:W-:-:S05]  /*0780*/  HADD2.F32 R6, -RZ, R6.H0_H0 ;  /* 0x20000006ff067230 */ /* 0x010fca0000004100 */
[----:B------:R-:W-:Y:S01]  /*0790*/  FADD R3, R3, R6 ;  /* 0x0000000603037221 */ /* 0x000fe20000000000 */
[----:B-----5:R-:W-:-:S05]  /*07a0*/  HADD2.F32 R8, -RZ, R8.H0_H0 ;  /* 0x20000008ff087230 */ /* 0x020fca0000004100 */
        /* <DEDUP_REMOVED lines=8> */
[----:B------:R-:W-:-:S07]  /*0830*/  FADD R16, R3, R18 ;  /* 0x0000001203107221 */ /* 0x000fce0000000000 */
.L_x_5:
        /* <DEDUP_REMOVED lines=12> */
[----:B------:R-:W-:Y:S02]  /*0900*/  IMAD.WIDE R8, R17, 0x2, R6 ;  /* 0x0000000211087825 */ /* 0x000fe400078e0206 */
[----:B------:R-:W4:Y:S04]  /*0910*/  LDG.E.U16 R6, desc[UR8][R6.64] ;  /* 0x0000000806067981 */ /* 0x000f28000c1e1500 */
[----:B------:R-:W5:Y:S01]  /*0920*/  LDG.E.U16 R8, desc[UR8][R8.64] ;  /* 0x0000000808087981 */ /* 0x000f62000c1e1500 */
[----:B------:R-:W-:Y:S01]  /*0930*/  UIADD3 UR4, UPT, UPT, UR4, 0x4, URZ ;  /* 0x0000000404047890 */ /* 0x000fe2000fffe0ff */
[----:B--2---:R-:W-:-:S05]  /*0940*/  HADD2.F32 R11, -RZ, R2.H0_H0 ;  /* 0x20000002ff0b7230 */ /* 0x004fca0000004100 */
[----:B------:R-:W-:Y:S01]  /*0950*/  FADD R11, R16, R11 ;  /* 0x0000000b100b7221 */ /* 0x000fe20000000000 */
[----:B---3--:R-:W-:-:S05]  /*0960*/  HADD2.F32 R10, -RZ, R4.H0_H0 ;  /* 0x20000004ff0a7230 */ /* 0x008fca0000004100 */
[----:B------:R-:W-:Y:S01]  /*0970*/  FADD R10, R11, R10 ;  /* 0x0000000a0b0a7221 */ /* 0x000fe20000000000 */
[----:B----4-:R-:W-:Y:S02]  /*0980*/  HADD2.F32 R13, -RZ, R6.H0_H0 ;  /* 0x20000006ff0d7230 */ /* 0x010fe40000004100 */
[----:B-----5:R-:W-:-:S03]  /*0990*/  HADD2.F32 R3, -RZ, R8.H0_H0 ;  /* 0x20000008ff037230 */ /* 0x020fc60000004100 */
[----:B------:R-:W-:-:S04]  /*09a0*/  FADD R10, R10, R13 ;  /* 0x0000000d0a0a7221 */ /* 0x000fc80000000000 */
[----:B------:R-:W-:-:S07]  /*09b0*/  FADD R16, R10, R3 ;  /* 0x000000030a107221 */ /* 0x000fce0000000000 */
.L_x_6:
[----:B------:R-:W-:Y:S05]  /*09c0*/  BRA.U !UP1, `(.L_x_2) ;  /* 0x00000001092c7547 */ /* 0x000fea000b800000 */
[----:B------:R-:W0:Y:S01]  /*09d0*/  LDC.64 R4, c[0x0][0x380] ;  /* 0x0000e000ff047b82 */ /* 0x000e220000000a00 */
[----:B------:R-:W-:Y:S01]  /*09e0*/  IMAD R6, R17, UR4, R0 ;  /* 0x0000000411067c24 */ /* 0x000fe2000f8e0200 */
[----:B------:R-:W-:-:S12]  /*09f0*/  UIADD3 UR5, UPT, UPT, -UR5, URZ, URZ ;  /* 0x000000ff05057290 */ /* 0x000fd8000fffe1ff */
.L_x_7:
[----:B0-----:R-:W-:-:S06]  /*0a00*/  IMAD.WIDE R2, R6, 0x2, R4 ;  /* 0x0000000206027825 */ /* 0x001fcc00078e0204 */
[----:B------:R-:W2:Y:S01]  /*0a10*/  LDG.E.U16 R2, desc[UR8][R2.64] ;  /* 0x0000000802027981 */ /* 0x000ea2000c1e1500 */
[----:B------:R-:W-:Y:S01]  /*0a20*/  UIADD3 UR5, UPT, UPT, UR5, 0x1, URZ ;  /* 0x0000000105057890 */ /* 0x000fe2000fffe0ff */
[----:B------:R-:W-:-:S03]  /*0a30*/  IADD3 R6, PT, PT, R6, R17, RZ ;  /* 0x0000001106067210 */ /* 0x000fc60007ffe0ff */
[----:B------:R-:W-:Y:S01]  /*0a40*/  UISETP.NE.AND UP0, UPT, UR5, URZ, UPT ;  /* 0x000000ff0500728c */ /* 0x000fe2000bf05270 */
[----:B--2---:R-:W-:-:S05]  /*0a50*/  HADD2.F32 R7, -RZ, R2.H0_H0 ;  /* 0x20000002ff077230 */ /* 0x004fca0000004100 */
[----:B------:R-:W-:-:S03]  /*0a60*/  FADD R16, R7, R16 ;  /* 0x0000001007107221 */ /* 0x000fc60000000000 */
[----:B------:R-:W-:Y:S05]  /*0a70*/  BRA.U UP0, `(.L_x_7) ;  /* 0xfffffffd00e07547 */ /* 0x000fea000b83ffff */
.L_x_2:
[----:B------:R-:W0:Y:S01]  /*0a80*/  LDC.64 R2, c[0x0][0x388] ;  /* 0x0000e200ff027b82 */ /* 0x000e220000000a00 */
[----:B------:R-:W-:Y:S01]  /*0a90*/  F2FP.F16.F32.PACK_AB R16, RZ, R16 ;  /* 0x00000010ff10723e */ /* 0x000fe200000000ff */
[----:B0-----:R-:W-:-:S05]  /*0aa0*/  IMAD.WIDE R2, R0, 0x2, R2 ;  /* 0x0000000200027825 */ /* 0x001fca00078e0202 */
[----:B------:R-:W-:Y:S01]  /*0ab0*/  STG.E.U16 desc[UR8][R2.64], R16 ;  /* 0x0000001002007986 */ /* 0x000fe2000c101508 */
[----:B------:R-:W-:Y:S05]  /*0ac0*/  EXIT ;  /* 0x000000000000794d */ /* 0x000fea0003800000 */
.L_x_8:
        /* <DEDUP_REMOVED lines=11> */
.L_x_58:


//--------------------- .text._Z8add_biasP6__halfPKS_ii --------------------------
	.section	.text._Z8add_biasP6__halfPKS_ii,"ax",@progbits
	.align	128
        .global         _Z8add_biasP6__halfPKS_ii
        .type           _Z8add_biasP6__halfPKS_ii,@function
        .size           _Z8add_biasP6__halfPKS_ii,(.L_x_59 - _Z8add_biasP6__halfPKS_ii)
        .other          _Z8add_biasP6__halfPKS_ii,@"STO_CUDA_ENTRY STV_DEFAULT"
_Z8add_biasP6__halfPKS_ii:
.text._Z8add_biasP6__halfPKS_ii:
[----:B------:R-:W-:Y:S01]  /*0000*/  LDC R1, c[0x0][0x37c] ;  /* 0x0000df00ff017b82 */ /* 0x000fe20000000800 */
[----:B------:R-:W0:Y:S07]  /*0010*/  S2R R0, SR_TID.X ;  /* 0x0000000000007919 */ /* 0x000e2e0000002100 */
[----:B------:R-:W0:Y:S08]  /*0020*/  S2UR UR4, SR_CTAID.X ;  /* 0x00000000000479c3 */ /* 0x000e300000002500 */
[----:B------:R-:W0:Y:S08]  /*0030*/  LDC R9, c[0x0][0x360] ;  /* 0x0000d800ff097b82 */ /* 0x000e300000000800 */
[----:B------:R-:W1:Y:S01]  /*0040*/  LDC.64 R2, c[0x0][0x390] ;  /* 0x0000e400ff027b82 */ /* 0x000e620000000a00 */
[----:B0-----:R-:W-:-:S02]  /*0050*/  IMAD R9, R9, UR4, R0 ;  /* 0x0000000409097c24 */ /* 0x001fc4000f8e0200 */
[----:B-1----:R-:W-:-:S05]  /*0060*/  IMAD R2, R3, R2, RZ ;  /* 0x0000000203027224 */ /* 0x002fca00078e02ff */
[----:B------:R-:W-:-:S13]  /*0070*/  ISETP.GE.AND P0, PT, R9, R2, PT ;  /* 0x000000020900720c */ /* 0x000fda0003f06270 */
[----:B------:R-:W-:Y:S05]  /*0080*/  @P0 EXIT ;  /* 0x000000000000094d */ /* 0x000fea0003800000 */
[----:B------:R-:W-:Y:S01]  /*0090*/  IABS R11, R3 ;  /* 0x00000003000b7213 */ /* 0x000fe20000000000 */
[----:B------:R-:W0:Y:S01]  /*00a0*/  LDCU.64 UR4, c[0x0][0x358] ;  /* 0x00006b00ff0477ac */ /* 0x000e220008000a00 */
[----:B------:R-:W-:Y:S02]  /*00b0*/  ISETP.GE.AND P2, PT, R9, RZ, PT ;  /* 0x000000ff0900720c */ /* 0x000fe40003f46270 */
[----:B------:R-:W1:Y:S08]  /*00c0*/  I2F.RP R0, R11 ;  /* 0x0000000b00007306 */ /* 0x000e700000209400 */
[----:B-1----:R-:W1:Y:S02]  /*00d0*/  MUFU.RCP R0, R0 ;  /* 0x0000000000007308 */ /* 0x002e640000001000 */
[----:B-1----:R-:W-:-:S06]  /*00e0*/  IADD3 R4, PT, PT, R0, 0xffffffe, RZ ;  /* 0x0ffffffe00047810 */ /* 0x002fcc0007ffe0ff */
[----:B------:R1:W2:Y:S02]  /*00f0*/  F2I.FTZ.U32.TRUNC.NTZ R5, R4 ;  /* 0x0000000400057305 */ /* 0x0002a4000021f000 */
[----:B-1----:R-:W-:Y:S01]  /*0100*/  IMAD.MOV.U32 R4, RZ, RZ, RZ ;  /* 0x000000ffff047224 */ /* 0x002fe200078e00ff */
[----:B--2---:R-:W-:-:S05]  /*0110*/  IADD3 R2, PT, PT, RZ, -R5, RZ ;  /* 0x80000005ff027210 */ /* 0x004fca0007ffe0ff */
[----:B------:R-:W-:Y:S01]  /*0120*/  IMAD R7, R2, R11, RZ ;  /* 0x0000000b02077224 */ /* 0x000fe200078e02ff */
[----:B------:R-:W-:-:S03]  /*0130*/  IABS R2, R9 ;  /* 0x0000000900027213 */ /* 0x000fc60000000000 */
[----:B------:R-:W-:Y:S02]  /*0140*/  IMAD.HI.U32 R5, R5, R7, R4 ;  /* 0x0000000705057227 */ /* 0x000fe400078e0004 */
[----:B------:R-:W1:Y:S04]  /*0150*/  LDC.64 R6, c[0x0][0x388] ;  /* 0x0000e200ff067b82 */ /* 0x000e680000000a00 */
[----:B------:R-:W-:-:S05]  /*0160*/  IMAD.HI.U32 R5, R5, R2, RZ ;  /* 0x0000000205057227 */ /* 0x000fca00078e00ff */
[----:B------:R-:W-:-:S05]  /*0170*/  IADD3 R5, PT, PT, -R5, RZ, RZ ;  /* 0x000000ff05057210 */ /* 0x000fca0007ffe1ff */
[C---:B------:R-:W-:Y:S02]  /*0180*/  IMAD R0, R11.reuse, R5, R2 ;  /* 0x000000050b007224 */ /* 0x040fe400078e0202 */
[----:B------:R-:W2:Y:S03]  /*0190*/  LDC.64 R4, c[0x0][0x380] ;  /* 0x0000e000ff047b82 */ /* 0x000ea60000000a00 */
[----:B------:R-:W-:-:S13]  /*01a0*/  ISETP.GT.U32.AND P0, PT, R11, R0, PT ;  /* 0x000000000b00720c */ /* 0x000fda0003f04070 */
[----:B------:R-:W-:Y:S01]  /*01b0*/  @!P0 IMAD.IADD R0, R0, 0x1, -R11 ;  /* 0x0000000100008824 */ /* 0x000fe200078e0a0b */
[----:B------:R-:W-:-:S04]  /*01c0*/  ISETP.NE.AND P0, PT, R3, RZ, PT ;  /* 0x000000ff0300720c */ /* 0x000fc80003f05270 */
[----:B------:R-:W-:-:S13]  /*01d0*/  ISETP.GT.U32.AND P1, PT, R11, R0, PT ;  /* 0x000000000b00720c */ /* 0x000fda0003f24070 */
[----:B------:R-:W-:-:S05]  /*01e0*/  @!P1 IADD3 R0, PT, PT, R0, -R11, RZ ;  /* 0x8000000b00009210 */ /* 0x000fca0007ffe0ff */
[----:B------:R-:W-:Y:S01]  /*01f0*/  @!P2 IMAD.MOV R0, RZ, RZ, -R0 ;  /* 0x000000ffff00a224 */ /* 0x000fe200078e0a00 */
[----:B------:R-:W-:Y:S01]  /*0200*/  @!P0 LOP3.LUT R0, RZ, R3, RZ, 0x33, !PT ;  /* 0x00000003ff008212 */ /* 0x000fe200078e33ff */
[----:B--2---:R-:W-:-:S04]  /*0210*/  IMAD.WIDE R2, R9, 0x2, R4 ;  /* 0x0000000209027825 */ /* 0x004fc800078e0204 */
[----:B-1----:R-:W-:Y:S02]  /*0220*/  IMAD.WIDE R4, R0, 0x2, R6 ;  /* 0x0000000200047825 */ /* 0x002fe400078e0206 */
[----:B0-----:R-:W2:Y:S04]  /*0230*/  LDG.E.U16 R0, desc[UR4][R2.64] ;  /* 0x0000000402007981 */ /* 0x001ea8000c1e1500 */
[----:B------:R-:W2:Y:S02]  /*0240*/  LDG.E.U16 R5, desc[UR4][R4.64] ;  /* 0x0000000404057981 */ /* 0x000ea4000c1e1500 */
[----:B--2---:R-:W-:-:S05]  /*0250*/  HADD2 R0, R0.H0_H0, R5.H0_H0 ;  /* 0x2000000500007230 */ /* 0x004fca0000000800 */
[----:B------:R-:W-:Y:S01]  /*0260*/  STG.E.U16 desc[UR4][R2.64], R0 ;  /* 0x0000000002007986 */ /* 0x000fe2000c101504 */
[----:B------:R-:W-:Y:S05]  /*0270*/  EXIT ;  /* 0x000000000000794d */ /* 0x000fea0003800000 */
.L_x_9:
        /* <DEDUP_REMOVED lines=16> */
.L_x_59:


//--------------------- .text._Z9loss_gradP6__halfS0_S0_i --------------------------
	.section	.text._Z9loss_gradP6__halfS0_S0_i,"ax",@progbits
	.align	128
        .global         _Z9loss_gradP6__halfS0_S0_i
        .type           _Z9loss_gradP6__halfS0_S0_i,@function
        .size           _Z9loss_gradP6__halfS0_S0_i,(.L_x_60 - _Z9loss_gradP6__halfS0_S0_i)
        .other          _Z9loss_gradP6__halfS0_S0_i,@"STO_CUDA_ENTRY STV_DEFAULT"
_Z9loss_gradP6__halfS0_S0_i:
.text._Z9loss_gradP6__halfS0_S0_i:
        /* <DEDUP_REMOVED lines=10> */
[----:B------:R-:W2:Y:S08]  /*00a0*/  LDC.64 R4, c[0x0][0x388] ;  /* 0x0000e200ff047b82 */ /* 0x000eb00000000a00 */
[----:B------:R-:W3:Y:S01]  /*00b0*/  LDC.64 R6, c[0x0][0x390] ;  /* 0x0000e400ff067b82 */ /* 0x000ee20000000a00 */
[----:B0-----:R-:W-:-:S06]  /*00c0*/  IMAD.WIDE R2, R9, 0x2, R2 ;  /* 0x0000000209027825 */ /* 0x001fcc00078e0202 */
[----:B-1----:R-:W4:Y:S01]  /*00d0*/  LDG.E.U16 R2, desc[UR4][R2.64] ;  /* 0x0000000402027981 */ /* 0x002f22000c1e1500 */
[----:B--2---:R-:W-:-:S06]  /*00e0*/  IMAD.WIDE R4, R9, 0x2, R4 ;  /* 0x0000000209047825 */ /* 0x004fcc00078e0204 */
[----:B------:R-:W2:Y:S01]  /*00f0*/  LDG.E.U16 R4, desc[UR4][R4.64] ;  /* 0x0000000404047981 */ /* 0x000ea2000c1e1500 */
[----:B---3--:R-:W-:-:S04]  /*0100*/  IMAD.WIDE R6, R9, 0x2, R6 ;  /* 0x0000000209067825 */ /* 0x008fc800078e0206 */
[----:B----4-:R-:W-:Y:S02]  /*0110*/  HADD2.F32 R0, -RZ, R2.H0_H0 ;  /* 0x20000002ff007230 */ /* 0x010fe40000004100 */
[----:B--2---:R-:W-:-:S05]  /*0120*/  HADD2.F32 R11, -RZ, R4.H0_H0 ;  /* 0x20000004ff0b7230 */ /* 0x004fca0000004100 */
[----:B------:R-:W-:-:S05]  /*0130*/  FADD R0, R0, -R11 ;  /* 0x8000000b00007221 */ /* 0x000fca0000000000 */
[----:B------:R-:W-:-:S05]  /*0140*/  F2FP.F16.F32.PACK_AB R0, RZ, R0 ;  /* 0x00000000ff00723e */ /* 0x000fca00000000ff */
[----:B------:R-:W-:Y:S01]  /*0150*/  STG.E.U16 desc[UR4][R6.64], R0 ;  /* 0x0000000006007986 */ /* 0x000fe2000c101504 */
[----:B------:R-:W-:Y:S05]  /*0160*/  EXIT ;  /* 0x000000000000794d */ /* 0x000fea0003800000 */
.L_x_10:
        /* <DEDUP_REMOVED lines=9> */
.L_x_60:


//--------------------- .text._Z15softmax_forwardP6__halfS0_i --------------------------
	.section	.text._Z15softmax_forwardP6__halfS0_i,"ax",@progbits
	.align	128
        .global         _Z15softmax_forwardP6__halfS0_i
        .type           _Z15softmax_forwardP6__halfS0_i,@function
        .size           _Z15softmax_forwardP6__halfS0_i,(.L_x_55 - _Z15softmax_forwardP6__halfS0_i)
        .other          _Z15softmax_forwardP6__halfS0_i,@"STO_CUDA_ENTRY STV_DEFAULT"
_Z15softmax_forwardP6__halfS0_i:
.text._Z15softmax_forwardP6__halfS0_i:
[----:B------:R-:W-:Y:S01]  /*0000*/  LDC R1, c[0x0][0x37c] ;  /* 0x0000df00ff017b82 */ /* 0x000fe20000000800 */
[----:B------:R-:W0:Y:S01]  /*0010*/  LDCU UR4, c[0x0][0x390] ;  /* 0x00007200ff0477ac */ /* 0x000e220008000800 */
[----:B------:R-:W-:Y:S01]  /*0020*/  HFMA2 R2, -RZ, RZ, -10824, -13904 ;  /* 0xf149f2caff027431 */ /* 0x000fe200000001ff */
[----:B------:R-:W1:Y:S01]  /*0030*/  LDCU.64 UR10, c[0x0][0x358] ;  /* 0x00006b00ff0a77ac */ /* 0x000e620008000a00 */
[----:B0-----:R-:W-:-:S09]  /*0040*/  UISETP.GE.AND UP0, UPT, UR4, 0x1, UPT ;  /* 0x000000010400788c */ /* 0x001fd2000bf06270 */
[----:B-1----:R-:W-:Y:S05]  /*0050*/  BRA.U !UP0, `(.L_x_11) ;  /* 0x0000000908887547 */ /* 0x002fea000b800000 */
[----:B------:R-:W-:Y:S01]  /*0060*/  UISETP.GE.U32.AND UP1, UPT, UR4, 0x10, UPT ;  /* 0x000000100400788c */ /* 0x000fe2000bf26070 */
[----:B------:R-:W-:Y:S01]  /*0070*/  MOV R2, 0xf149f2ca ;  /* 0xf149f2ca00027802 */ /* 0x000fe20000000f00 */
[----:B------:R-:W-:Y:S01]  /*0080*/  ULOP3.LUT UR8, UR4, 0xf, URZ, 0xc0, !UPT ;  /* 0x0000000f04087892 */ /* 0x000fe2000f8ec0ff */
[----:B------:R-:W-:-:S03]  /*0090*/  MOV R0, RZ ;  /* 0x000000ff00007202 */ /* 0x000fc60000000f00 */
[----:B------:R-:W-:-:S03]  /*00a0*/  UISETP.NE.AND UP0, UPT, UR8, URZ, UPT ;  /* 0x000000ff0800728c */ /* 0x000fc6000bf05270 */
[----:B------:R-:W-:Y:S08]  /*00b0*/  BRA.U !UP1, `(.L_x_12) ;  /* 0x0000000509387547 */ /* 0x000ff0000b800000 */
[----:B------:R-:W0:Y:S01]  /*00c0*/  LDCU.64 UR6, c[0x0][0x380] ;  /* 0x00007000ff0677ac */ /* 0x000e220008000a00 */
[----:B------:R-:W-:Y:S01]  /*00d0*/  MOV R2, 0xf149f2ca ;  /* 0xf149f2ca00027802 */ /* 0x000fe20000000f00 */
[----:B------:R-:W-:-:S06]  /*00e0*/  ULOP3.LUT UR4, UR4, 0x7ffffff0, URZ, 0xc0, !UPT ;  /* 0x7ffffff004047892 */ /* 0x000fcc000f8ec0ff */
[----:B------:R-:W-:Y:S01]  /*00f0*/  MOV R0, UR4 ;  /* 0x0000000400007c02 */ /* 0x000fe20008000f00 */
[----:B0-----:R-:W-:-:S04]  /*0100*/  UIADD3 UR5, UP1, UPT, UR6, 0x10, URZ ;  /* 0x0000001006057890 */ /* 0x001fc8000ff3e0ff */
[----:B------:R-:W-:Y:S02]  /*0110*/  UIADD3.X UR6, UPT, UPT, URZ, UR7, URZ, UP1, !UPT ;  /* 0x00000007ff067290 */ /* 0x000fe40008ffe4ff */
[----:B------:R-:W-:Y:S01]  /*0120*/  MOV R4, UR5 ;  /* 0x0000000500047c02 */ /* 0x000fe20008000f00 */
[----:B------:R-:W-:-:S03]  /*0130*/  UIADD3 UR7, UPT, UPT, -UR4, URZ, URZ ;  /* 0x000000ff04077290 */ /* 0x000fc6000fffe1ff */
[----:B------:R-:W-:-:S09]  /*0140*/  MOV R5, UR6 ;  /* 0x0000000600057c02 */ /* 0x000fd20008000f00 */
.L_x_13:
[----:B------:R-:W2:Y:S04]  /*0150*/  LDG.E.U16 R15, desc[UR10][R4.64+-0x10] ;  /* 0xfffff00a040f7981 */ /* 0x000ea8000c1e1500 */
[----:B------:R-:W3:Y:S04]  /*0160*/  LDG.E.U16 R16, desc[UR10][R4.64+-0xe] ;  /* 0xfffff20a04107981 */ /* 0x000ee8000c1e1500 */
[----:B------:R-:W4:Y:S04]  /*0170*/  LDG.E.U16 R18, desc[UR10][R4.64+-0xc] ;  /* 0xfffff40a04127981 */ /* 0x000f28000c1e1500 */
[----:B------:R-:W5:Y:S04]  /*0180*/  LDG.E.U16 R19, desc[UR10][R4.64+-0xa] ;  /* 0xfffff60a04137981 */ /* 0x000f68000c1e1500 */
        /* <DEDUP_REMOVED lines=11> */
[----:B------:R0:W5:Y:S01]  /*0240*/  LDG.E.U16 R14, desc[UR10][R4.64+0xe] ;  /* 0x00000e0a040e7981 */ /* 0x000162000c1e1500 */
[----:B------:R-:W-:-:S04]  /*0250*/  UIADD3 UR7, UPT, UPT, UR7, 0x10, URZ ;  /* 0x0000001007077890 */ /* 0x000fc8000fffe0ff */
[----:B------:R-:W-:Y:S01]  /*0260*/  UISETP.NE.AND UP1, UPT, UR7, URZ, UPT ;  /* 0x000000ff0700728c */ /* 0x000fe2000bf25270 */
[----:B0-----:R-:W-:-:S04]  /*0270*/  IADD3 R4, P1, PT, R4, 0x20, RZ ;  /* 0x0000002004047810 */ /* 0x001fc80007f3e0ff */
[----:B------:R-:W-:Y:S01]  /*0280*/  IADD3.X R5, PT, PT, RZ, R5, RZ, P1, !PT ;  /* 0x00000005ff057210 */ /* 0x000fe20000ffe4ff */
[----:B--2---:R-:W-:Y:S02]  /*0290*/  HADD2.F32 R15, -RZ, R15.H0_H0 ;  /* 0x2000000fff0f7230 */ /* 0x004fe40000004100 */
[----:B---3--:R-:W-:-:S03]  /*02a0*/  HADD2.F32 R17, -RZ, R16.H0_H0 ;  /* 0x20000010ff117230 */ /* 0x008fc60000004100 */
[----:B------:R-:W-:-:S04]  /*02b0*/  FSETP.GT.AND P0, PT, R15, R2, PT ;  /* 0x000000020f00720b */ /* 0x000fc80003f04000 */
[----:B------:R-:W-:Y:S01]  /*02c0*/  FSEL R2, R15, R2, P0 ;  /* 0x000000020f027208 */ /* 0x000fe20000000000 */
[----:B----4-:R-:W-:Y:S02]  /*02d0*/  HADD2.F32 R15, -RZ, R18.H0_H0 ;  /* 0x20000012ff0f7230 */ /* 0x010fe40000004100 */
[----:B-----5:R-:W-:Y:S01]  /*02e0*/  HADD2.F32 R19, -RZ, R19.H0_H0 ;  /* 0x20000013ff137230 */ /* 0x020fe20000004100 */
[----:B------:R-:W-:-:S04]  /*02f0*/  FSETP.GT.AND P0, PT, R17, R2, PT ;  /* 0x000000021100720b */ /* 0x000fc80003f04000 */
[----:B------:R-:W-:Y:S01]  /*0300*/  FSEL R2, R17, R2, P0 ;  /* 0x0000000211027208 */ /* 0x000fe20000000000 */
[----:B------:R-:W-:-:S03]  /*0310*/  HADD2.F32 R21, -RZ, R21.H0_H0 ;  /* 0x20000015ff157230 */ /* 0x000fc60000004100 */
[----:B------:R-:W-:Y:S01]  /*0320*/  FSETP.GT.AND P0, PT, R15, R2, PT ;  /* 0x000000020f00720b */ /* 0x000fe20003f04000 */
[----:B------:R-:W-:-:S03]  /*0330*/  HADD2.F32 R3, -RZ, R3.H0_H0 ;  /* 0x20000003ff037230 */ /* 0x000fc60000004100 */
[----:B------:R-:W-:Y:S01]  /*0340*/  FSEL R2, R15, R2, P0 ;  /* 0x000000020f027208 */ /* 0x000fe20000000000 */
[----:B------:R-:W-:-:S03]  /*0350*/  HADD2.F32 R15, -RZ, R20.H0_H0 ;  /* 0x20000014ff0f7230 */ /* 0x000fc60000004100 */
[----:B------:R-:W-:Y:S01]  /*0360*/  FSETP.GT.AND P0, PT, R19, R2, PT ;  /* 0x000000021300720b */ /* 0x000fe20003f04000 */
[----:B------:R-:W-:-:S03]  /*0370*/  HADD2.F32 R7, -RZ, R7.H0_H0 ;  /* 0x20000007ff077230 */ /* 0x000fc60000004100 */
[----:B------:R-:W-:-:S04]  /*0380*/  FSEL R2, R19, R2, P0 ;  /* 0x0000000213027208 */ /* 0x000fc80000000000 */
        /* <DEDUP_REMOVED lines=11> */
[----:B------:R-:W-:-:S04]  /*0440*/  FSETP.GT.AND P0, PT, R15, R2, PT ;  /* 0x000000020f00720b */ /* 0x000fc80003f04000 */
[----:B------:R-:W-:-:S04]  /*0450*/  FSEL R2, R15, R2, P0 ;  /* 0x000000020f027208 */ /* 0x000fc80000000000 */
[----:B------:R-:W-:-:S04]  /*0460*/  FSETP.GT.AND P0, PT, R7, R2, PT ;  /* 0x000000020700720b */ /* 0x000fc80003f04000 */
[----:B------:R-:W-:-:S04]  /*0470*/  FSEL R2, R7, R2, P0 ;  /* 0x0000000207027208 */ /* 0x000fc80000000000 */
[----:B------:R-:W-:-:S04]  /*0480*/  FSETP.GT.AND P0, PT, R3, R2, PT ;  /* 0x000000020300720b */ /* 0x000fc80003f04000 */
[----:B------:R-:W-:Y:S01]  /*0490*/  FSEL R2, R3, R2, P0 ;  /* 0x0000000203027208 */ /* 0x000fe20000000000 */
[----:B------:R-:W-:-:S03]  /*04a0*/  HADD2.F32 R3, -RZ, R10.H0_H0 ;  /* 0x2000000aff037230 */ /* 0x000fc60000004100 */
        /* <DEDUP_REMOVED lines=14> */
[----:B------:R-:W-:Y:S08]  /*0590*/  BRA.U UP1, `(.L_x_13) ;  /* 0xfffffff901ec7547 */ /* 0x000ff0000b83ffff */
.L_x_12:
[----:B------:R-:W-:Y:S05]  /*05a0*/  BRA.U !UP0, `(.L_x_11) ;  /* 0x0000000508347547 */ /* 0x000fea000b800000 */
[----:B------:R-:W0:Y:S01]  /*05b0*/  LDCU UR4, c[0x0][0x390] ;  /* 0x00007200ff0477ac */ /* 0x000e220008000800 */
[----:B------:R-:W-:Y:S02]  /*05c0*/  UISETP.GE.U32.AND UP0, UPT, UR8, 0x8, UPT ;  /* 0x000000080800788c */ /* 0x000fe4000bf06070 */
[----:B0-----:R-:W-:-:S04]  /*05d0*/  ULOP3.LUT UR5, UR4, 0x7, URZ, 0xc0, !UPT ;  /* 0x0000000704057892 */ /* 0x001fc8000f8ec0ff */
[----:B------:R-:W-:-:S03]  /*05e0*/  UISETP.NE.AND UP1, UPT, UR5, URZ, UPT ;  /* 0x000000ff0500728c */ /* 0x000fc6000bf25270 */
[----:B------:R-:W-:Y:S08]  /*05f0*/  BRA.U !UP0, `(.L_x_14) ;  /* 0x00000001088c7547 */ /* 0x000ff0000b800000 */
[----:B------:R-:W0:Y:S02]  /*0600*/  LDC.64 R4, c[0x0][0x380] ;  /* 0x0000e000ff047b82 */ /* 0x000e240000000a00 */
[----:B0-----:R-:W-:-:S05]  /*0610*/  IMAD.WIDE.U32 R4, R0, 0x2, R4 ;  /* 0x0000000200047825 */ /* 0x001fca00078e0004 */
[----:B------:R-:W2:Y:S04]  /*0620*/  LDG.E.U16 R3, desc[UR10][R4.64] ;  /* 0x0000000a04037981 */ /* 0x000ea8000c1e1500 */
[----:B------:R-:W3:Y:S04]  /*0630*/  LDG.E.U16 R6, desc[UR10][R4.64+0x2] ;  /* 0x0000020a04067981 */ /* 0x000ee8000c1e1500 */
[----:B------:R-:W4:Y:S04]  /*0640*/  LDG.E.U16 R8, desc[UR10][R4.64+0x4] ;  /* 0x0000040a04087981 */ /* 0x000f28000c1e1500 */
[----:B------:R-:W5:Y:S04]  /*0650*/  LDG.E.U16 R9, desc[UR10][R4.64+0x6] ;  /* 0x0000060a04097981 */ /* 0x000f68000c1e1500 */
[----:B------:R-:W5:Y:S04]  /*0660*/  LDG.E.U16 R10, desc[UR10][R4.64+0x8] ;  /* 0x0000080a040a7981 */ /* 0x000f68000c1e1500 */
[----:B------:R-:W5:Y:S04]  /*0670*/  LDG.E.U16 R11, desc[UR10][R4.64+0xa] ;  /* 0x00000a0a040b7981 */ /* 0x000f68000c1e1500 */
[----:B------:R-:W5:Y:S04]  /*0680*/  LDG.E.U16 R12, desc[UR10][R4.64+0xc] ;  /* 0x00000c0a040c7981 */ /* 0x000f68000c1e1500 */
[----:B------:R-:W5:Y:S01]  /*0690*/  LDG.E.U16 R13, desc[UR10][R4.64+0xe] ;  /* 0x00000e0a040d7981 */ /* 0x000f62000c1e1500 */
[----:B------:R-:W-:Y:S01]  /*06a0*/  IADD3 R0, PT, PT, R0, 0x8, RZ ;  /* 0x0000000800007810 */ /* 0x000fe20007ffe0ff */
[----:B--2---:R-:W-:-:S02]  /*06b0*/  HADD2.F32 R3, -RZ, R3.H0_H0 ;  /* 0x20000003ff037230 */ /* 0x004fc40000004100 */
        /* <DEDUP_REMOVED lines=8> */
[----:B------:R-:W-:-:S04]  /*0740*/  FSETP.GT.AND P0, PT, R3, R2, PT ;  /* 0x000000020300720b */ /* 0x000fc80003f04000 */
[----:B------:R-:W-:Y:S01]  /*0750*/  FSEL R2, R3, R2, P0 ;  /* 0x0000000203027208 */ /* 0x000fe20000000000 */
[----:B------:R-:W-:Y:S02]  /*0760*/  HADD2.F32 R3, -RZ, R10.H0_H0 ;  /* 0x2000000aff037230 */ /* 0x000fe40000004100 */
[----:B------:R-:W-:Y:S01]  /*0770*/  HADD2.F32 R13, -RZ, R13.H0_H0 ;  /* 0x2000000dff0d7230 */ /* 0x000fe20000004100 */
        /* <DEDUP_REMOVED lines=8> */
[----:B------:R-:W-:-:S04]  /*0800*/  FSEL R2, R3, R2, P0 ;  /* 0x0000000203027208 */ /* 0x000fc80000000000 */
[----:B------:R-:W-:-:S04]  /*0810*/  FSETP.GT.AND P0, PT, R13, R2, PT ;  /* 0x000000020d00720b */ /* 0x000fc80003f04000 */
[----:B------:R-:W-:-:S09]  /*0820*/  FSEL R2, R13, R2, P0 ;  /* 0x000000020d027208 */ /* 0x000fd20000000000 */
.L_x_14:
[----:B------:R-:W-:Y:S05]  /*0830*/  BRA.U !UP1, `(.L_x_11) ;  /* 0x0000000109907547 */ /* 0x000fea000b800000 */
[----:B------:R-:W-:Y:S02]  /*0840*/  UISETP.GE.U32.AND UP0, UPT, UR5, 0x4, UPT ;  /* 0x000000040500788c */ /* 0x000fe4000bf06070 */
[----:B------:R-:W-:-:S04]  /*0850*/  ULOP3.LUT UR4, UR4, 0x3, URZ, 0xc0, !UPT ;  /* 0x0000000304047892 */ /* 0x000fc8000f8ec0ff */
[----:B------:R-:W-:-:S03]  /*0860*/  UISETP.NE.AND UP1, UPT, UR4, URZ, UPT ;  /* 0x000000ff0400728c */ /* 0x000fc6000bf25270 */
[----:B------:R-:W-:Y:S08]  /*0870*/  BRA.U !UP0, `(.L_x_15) ;  /* 0x00000001084c7547 */ /* 0x000ff0000b800000 */
[----:B------:R-:W0:Y:S02]  /*0880*/  LDC.64 R4, c[0x0][0x380] ;  /* 0x0000e000ff047b82 */ /* 0x000e240000000a00 */
[----:B0-----:R-:W-:-:S05]  /*0890*/  IMAD.WIDE.U32 R4, R0, 0x2, R4 ;  /* 0x0000000200047825 */ /* 0x001fca00078e0004 */
[----:B------:R-:W2:Y:S04]  /*08a0*/  LDG.E.U16 R3, desc[UR10][R4.64] ;  /* 0x0000000a04037981 */ /* 0x000ea8000c1e1500 */
[----:B------:R-:W3:Y:S04]  /*08b0*/  LDG.E.U16 R6, desc[UR10][R4.64+0x2] ;  /* 0x0000020a04067981 */ /* 0x000ee8000c1e1500 */
[----:B------:R-:W4:Y:S04]  /*08c0*/  LDG.E.U16 R8, desc[UR10][R4.64+0x4] ;  /* 0x0000040a04087981 */ /* 0x000f28000c1e1500 */
        /* <DEDUP_REMOVED lines=9> */
[----:B------:R-:W-:-:S04]  /*0960*/  FSEL R2, R7, R2, P0 ;  /* 0x0000000207027208 */ /* 0x000fc80000000000 */
[----:B------:R-:W-:-:S04]  /*0970*/  FSETP.GT.AND P0, PT, R3, R2, PT ;  /* 0x000000020300720b */ /* 0x000fc80003f04000 */
[----:B------:R-:W-:-:S04]  /*0980*/  FSEL R2, R3, R2, P0 ;  /* 0x0000000203027208 */ /* 0x000fc80000000000 */
[----:B------:R-:W-:-:S04]  /*0990*/  FSETP.GT.AND P0, PT, R9, R2, PT ;  /* 0x000000020900720b */ /* 0x000fc80003f04000 */
[----:B------:R-:W-:-:S09]  /*09a0*/  FSEL R2, R9, R2, P0 ;  /* 0x0000000209027208 */ /* 0x000fd20000000000 */
.L_x_15:
[----:B------:R-:W-:Y:S05]  /*09b0*/  BRA.U !UP1, `(.L_x_11) ;  /* 0x0000000109307547 */ /* 0x000fea000b800000 */
[----:B------:R-:W0:Y:S01]  /*09c0*/  LDC.64 R4, c[0x0][0x380] ;  /* 0x0000e000ff047b82 */ /* 0x000e220000000a00 */
[----:B------:R-:W-:Y:S01]  /*09d0*/  UIADD3 UR4, UPT, UPT, -UR4, URZ, URZ ;  /* 0x000000ff04047290 */ /* 0x000fe2000fffe1ff */
[----:B0-----:R-:W-:-:S11]  /*09e0*/  IMAD.WIDE.U32 R4, R0, 0x2, R4 ;  /* 0x0000000200047825 */ /* 0x001fd600078e0004 */
.L_x_16:
[----:B------:R0:W2:Y:S01]  /*09f0*/  LDG.E.U16 R0, desc[UR10][R4.64] ;  /* 0x0000000a04007981 */ /* 0x0000a2000c1e1500 */
[----:B------:R-:W-:-:S04]  /*0a00*/  UIADD3 UR4, UPT, UPT, UR4, 0x1, URZ ;  /* 0x0000000104047890 */ /* 0x000fc8000fffe0ff */
[----:B------:R-:W-:Y:S01]  /*0a10*/  UISETP.NE.AND UP0, UPT, UR4, URZ, UPT ;  /* 0x000000ff0400728c */ /* 0x000fe2000bf05270 */
[----:B0-----:R-:W-:-:S04]  /*0a20*/  IADD3 R4, P1, PT, R4, 0x2, RZ ;  /* 0x0000000204047810 */ /* 0x001fc80007f3e0ff */
[----:B------:R-:W-:Y:S01]  /*0a30*/  IADD3.X R5, PT, PT, RZ, R5, RZ, P1, !PT ;  /* 0x00000005ff057210 */ /* 0x000fe20000ffe4ff */
[----:B--2---:R-:W-:-:S05]  /*0a40*/  HADD2.F32 R3, -RZ, R0.H0_H0 ;  /* 0x20000000ff037230 */ /* 0x004fca0000004100 */
[----:B------:R-:W-:-:S04]  /*0a50*/  FSETP.GT.AND P0, PT, R3, R2, PT ;  /* 0x000000020300720b */ /* 0x000fc80003f04000 */
[----:B------:R-:W-:Y:S01]  /*0a60*/  FSEL R2, R3, R2, P0 ;  /* 0x0000000203027208 */ /* 0x000fe20000000000 */
[----:B------:R-:W-:Y:S08]  /*0a70*/  BRA.U UP0, `(.L_x_16) ;  /* 0xfffffffd00dc7547 */ /* 0x000ff0000b83ffff */
.L_x_11:
[----:B------:R-:W0:Y:S01]  /*0a80*/  LDCU UR4, c[0x0][0x390] ;  /* 0x00007200ff0477ac */ /* 0x000e220008000800 */
[----:B------:R-:W-:Y:S01]  /*0a90*/  MOV R3, RZ ;  /* 0x000000ff00037202 */ /* 0x000fe20000000f00 */
[----:B0-----:R-:W-:-:S09]  /*0aa0*/  UISETP.GE.AND UP0, UPT, UR4, 0x1, UPT ;  /* 0x000000010400788c */ /* 0x001fd2000bf06270 */
[----:B------:R-:W-:Y:S05]  /*0ab0*/  BRA.U !UP0, `(.L_x_17) ;  /* 0x0000000d08587547 */ /* 0x000fea000b800000 */
[----:B------:R-:W-:Y:S01]  /*0ac0*/  UISETP.GE.U32.AND UP1, UPT, UR4, 0x8, UPT ;  /* 0x000000080400788c */ /* 0x000fe2000bf26070 */
[----:B------:R-:W-:Y:S01]  /*0ad0*/  HFMA2 R3, -RZ, RZ, 0, 0 ;  /* 0x00000000ff037431 */ /* 0x000fe200000001ff */
[----:B------:R-:W-:Y:S01]  /*0ae0*/  ULOP3.LUT UR8, UR4, 0x7, URZ, 0xc0, !UPT ;  /* 0x0000000704087892 */ /* 0x000fe2000f8ec0ff */
[----:B------:R-:W-:-:S03]  /*0af0*/  MOV R0, RZ ;  /* 0x000000ff00007202 */ /* 0x000fc60000000f00 */
[----:B------:R-:W-:-:S03]  /*0b00*/  UISETP.NE.AND UP0, UPT, UR8, URZ, UPT ;  /* 0x000000ff0800728c */ /* 0x000fc6000bf05270 */
[----:B------:R-:W-:Y:S08]  /*0b10*/  BRA.U !UP1, `(.L_x_18) ;  /* 0x0000000509a47547 */ /* 0x000ff0000b800000 */
[----:B------:R-:W0:Y:S01]  /*0b20*/  LDCU.64 UR6, c[0x0][0x380] ;  /* 0x00007000ff0677ac */ /* 0x000e220008000a00 */
[----:B------:R-:W-:Y:S01]  /*0b30*/  MOV R3, RZ ;  /* 0x000000ff00037202 */ /* 0x000fe20000000f00 */
[----:B------:R-:W-:-:S06]  /*0b40*/  ULOP3.LUT UR4, UR4, 0x7ffffff8, URZ, 0xc0, !UPT ;  /* 0x7ffffff804047892 */ /* 0x000fcc000f8ec0ff */
[----:B------:R-:W-:Y:S01]  /*0b50*/  MOV R0, UR4 ;  /* 0x0000000400007c02 */ /* 0x000fe20008000f00 */
[----:B0-----:R-:W-:-:S04]  /*0b60*/  UIADD3 UR5, UP1, UPT, UR6, 0x8, URZ ;  /* 0x0000000806057890 */ /* 0x001fc8000ff3e0ff */
[----:B------:R-:W-:Y:S02]  /*0b70*/  UIADD3.X UR6, UPT, UPT, URZ, UR7, URZ, UP1, !UPT ;  /* 0x00000007ff067290 */ /* 0x000fe40008ffe4ff */
[----:B------:R-:W-:Y:S01]  /*0b80*/  MOV R6, UR5 ;  /* 0x0000000500067c02 */ /* 0x000fe20008000f00 */
[----:B------:R-:W-:-:S03]  /*0b90*/  UIADD3 UR7, UPT, UPT, -UR4, URZ, URZ ;  /* 0x000000ff04077290 */ /* 0x000fc6000fffe1ff */
[----:B------:R-:W-:-:S09]  /*0ba0*/  MOV R5, UR6 ;  /* 0x0000000600057c02 */ /* 0x000fd20008000f00 */
.L_x_19:
[----:B------:R-:W-:-:S05]  /*0bb0*/  MOV R4, R6 ;  /* 0x0000000600047202 */ /* 0x000fca0000000f00 */
        /* <DEDUP_REMOVED lines=8> */
[----:B------:R-:W-:Y:S01]  /*0c40*/  HFMA2 R7, -RZ, RZ, 0.96630859375, -0.0022525787353515625 ;  /* 0x3bbb989dff077431 */ /* 0x000fe200000001ff */
[----:B------:R-:W-:-:S04]  /*0c50*/  UIADD3 UR7, UPT, UPT, UR7, 0x8, URZ ;  /* 0x0000000807077890 */ /* 0x000fc8000fffe0ff */
[----:B------:R-:W-:Y:S01]  /*0c60*/  UISETP.NE.AND UP1, UPT, UR7, URZ, UPT ;  /* 0x000000ff0700728c */ /* 0x000fe2000bf25270 */
[----:B--2---:R-:W-:-:S05]  /*0c70*/  HADD2.F32 R9, -RZ, R6.H0_H0 ;  /* 0x20000006ff097230 */ /* 0x004fca0000004100 */
[--C-:B------:R-:W-:Y:S01]  /*0c80*/  FADD R12, R9, -R2.reuse ;  /* 0x80000002090c7221 */ /* 0x100fe20000000000 */
[----:B------:R-:W-:Y:S01]  /*0c90*/  MOV R9, 0x437c0000 ;  /* 0x437c000000097802 */ /* 0x000fe20000000f00 */
[----:B---3--:R-:W-:Y:S02]  /*0ca0*/  HADD2.F32 R19, -RZ, R16.H0_H0 ;  /* 0x20000010ff137230 */ /* 0x008fe40000004100 */
[----:B------:R-:W-:Y:S01]  /*0cb0*/  FFMA.SAT R8, R12, R7, 0.5 ;  /* 0x3f0000000c087423 */ /* 0x000fe20000002007 */
[----:B----4-:R-:W-:Y:S02]  /*0cc0*/  HADD2.F32 R17, -RZ, R14.H0_H0 ;  /* 0x2000000eff117230 */ /* 0x010fe40000004100 */
[--C-:B------:R-:W-:Y:S01]  /*0cd0*/  FADD R16, R19, -R2.reuse ;  /* 0x8000000213107221 */ /* 0x100fe20000000000 */
[----:B------:R-:W-:Y:S01]  /*0ce0*/  FFMA.RM R8, R8, R9, 12582913 ;  /* 0x4b40000108087423 */ /* 0x000fe20000004009 */
[----:B-----5:R-:W-:Y:S02]  /*0cf0*/  HADD2.F32 R19, -RZ, R18.H0_H0 ;  /* 0x20000012ff137230 */ /* 0x020fe40000004100 */
[----:B------:R-:W-:Y:S01]  /*0d00*/  FADD R14, R17, -R2 ;  /* 0x80000002110e7221 */ /* 0x000fe20000000000 */
[----:B------:R-:W-:Y:S01]  /*0d10*/  FFMA.SAT R20, R16, R7, 0.5 ;  /* 0x3f00000010147423 */ /* 0x000fe20000002007 */
[----:B------:R-:W-:-:S02]  /*0d20*/  FADD R17, R8, -12583039 ;  /* 0xcb40007f08117421 */ /* 0x000fc40000000000 */
[----:B------:R-:W-:Y:S01]  /*0d30*/  FFMA.SAT R6, R14, R7, 0.5 ;  /* 0x3f0000000e067423 */ /* 0x000fe20000002007 */
[----:B------:R-:W-:Y:S01]  /*0d40*/  FADD R18, R19, -R2 ;  /* 0x8000000213127221 */ /* 0x000fe20000000000 */
[----:B------:R-:W-:Y:S01]  /*0d50*/  FFMA R17, R12, 1.4426950216293334961, -R17 ;  /* 0x3fb8aa3b0c117823 */ /* 0x000fe20000000811 */
[----:B------:R-:W-:Y:S02]  /*0d60*/  HADD2.F32 R21, -RZ, R10.H0_H0 ;  /* 0x2000000aff157230 */ /* 0x000fe40000004100 */
[-C--:B------:R-:W-:Y:S01]  /*0d70*/  FFMA.RM R6, R6, R9.reuse, 12582913 ;  /* 0x4b40000106067423 */ /* 0x080fe20000004009 */
[----:B------:R-:W-:Y:S01]  /*0d80*/  FFMA.RM R10, R20, R9, 12582913 ;  /* 0x4b400001140a7423 */ /* 0x000fe20000004009 */
[----:B------:R-:W-:Y:S01]  /*0d90*/  FFMA.SAT R20, R18, R7, 0.5 ;  /* 0x3f00000012147423 */ /* 0x000fe20000002007 */
[----:B------:R-:W-:Y:S01]  /*0da0*/  FFMA R12, R12, 1.925963033500011079e-08, R17 ;  /* 0x32a570600c0c7823 */ /* 0x000fe20000000011 */
[----:B------:R-:W-:Y:S01]  /*0db0*/  FADD R17, R6, -12583039 ;  /* 0xcb40007f06117421 */ /* 0x000fe20000000000 */
[----:B------:R-:W-:-:S02]  /*0dc0*/  HADD2.F32 R23, -RZ, R13.H0_H0 ;  /* 0x2000000dff177230 */ /* 0x000fc40000004100 */
[----:B------:R-:W-:Y:S01]  /*0dd0*/  FFMA.RM R13, R20, R9, 12582913 ;  /* 0x4b400001140d7423 */ /* 0x000fe20000004009 */
[--C-:B------:R-:W-:Y:S01]  /*0de0*/  FADD R20, R21, -R2.reuse ;  /* 0x8000000215147221 */ /* 0x100fe20000000000 */
[----:B------:R-:W-:Y:S01]  /*0df0*/  FFMA R17, R14, 1.4426950216293334961, -R17 ;  /* 0x3fb8aa3b0e117823 */ /* 0x000fe20000000811 */
[----:B------:R-:W-:Y:S02]  /*0e00*/  FADD R19, R10, -12583039 ;  /* 0xcb40007f0a137421 */ /* 0x000fe40000000000 */
[----:B------:R-:W-:Y:S01]  /*0e10*/  FFMA.SAT R24, R20, R7, 0.5 ;  /* 0x3f00000014187423 */ /* 0x000fe20000002007 */
[----:B------:R-:W-:Y:S01]  /*0e20*/  FFMA R14, R14, 1.925963033500011079e-08, R17 ;  /* 0x32a570600e0e7823 */ /* 0x000fe20000000011 */
[----:B------:R-:W-:Y:S01]  /*0e30*/  FFMA R19, R16, 1.4426950216293334961, -R19 ;  /* 0x3fb8aa3b10137823 */ /* 0x000fe20000000813 */
[----:B------:R-:W-:Y:S01]  /*0e40*/  FADD R17, R13, -12583039 ;  /* 0xcb40007f0d117421 */ /* 0x000fe20000000000 */
[----:B------:R-:W-:Y:S02]  /*0e50*/  HADD2.F32 R21, -RZ, R15.H0_H0 ;  /* 0x2000000fff157230 */ /* 0x000fe40000004100 */
[----:B------:R-:W-:Y:S01]  /*0e60*/  FFMA.RM R15, R24, R9, 12582913 ;  /* 0x4b400001180f7423 */ /* 0x000fe20000004009 */
[----:B------:R-:W-:Y:S01]  /*0e70*/  FFMA R16, R16, 1.925963033500011079e-08, R19 ;  /* 0x32a5706010107823 */ /* 0x000fe20000000013 */
[----:B------:R-:W-:Y:S01]  /*0e80*/  FFMA R17, R18, 1.4426950216293334961, -R17 ;  /* 0x3fb8aa3b12117823 */ /* 0x000fe20000000811 */
[----:B------:R-:W-:Y:S01]  /*0e90*/  FADD R22, R23, -R2 ;  /* 0x8000000217167221 */ /* 0x000fe20000000000 */
[----:B------:R-:W-:Y:S01]  /*0ea0*/  FADD R19, R15, -12583039 ;  /* 0xcb40007f0f137421 */ /* 0x000fe20000000000 */
[----:B------:R-:W-:-:S02]  /*0eb0*/  HADD2.F32 R23, -RZ, R11.H0_H0 ;  /* 0x2000000bff177230 */ /* 0x000fc40000004100 */
[----:B------:R-:W-:Y:S01]  /*0ec0*/  FFMA R17, R18, 1.925963033500011079e-08, R17 ;  /* 0x32a5706012117823 */ /* 0x000fe20000000011 */
[----:B------:R-:W-:Y:S01]  /*0ed0*/  FFMA.SAT R18, R22, R7, 0.5 ;  /* 0x3f00000016127423 */ /* 0x000fe20000002007 */
[----:B------:R-:W-:Y:S01]  /*0ee0*/  FFMA R19, R20, 1.4426950216293334961, -R19 ;  /* 0x3fb8aa3b14137823 */ /* 0x000fe20000000813 */
[--C-:B------:R-:W-:Y:S01]  /*0ef0*/  FADD R24, R21, -R2.reuse ;  /* 0x8000000215187221 */ /* 0x100fe20000000000 */
[----:B------:R-:W0:Y:S01]  /*0f00*/  MUFU.EX2 R12, R12 ;  /* 0x0000000c000c7308 */ /* 0x000e220000000800 */
[----:B------:R-:W-:Y:S01]  /*0f10*/  FFMA.RM R11, R18, R9, 12582913 ;  /* 0x4b400001120b7423 */ /* 0x000fe20000004009 */
[----:B------:R-:W-:Y:S01]  /*0f20*/  FFMA R19, R20, 1.925963033500011079e-08, R19 ;  /* 0x32a5706014137823 */ /* 0x000fe20000000013 */
[----:B------:R-:W-:Y:S01]  /*0f30*/  FFMA.SAT R18, R24, R7, 0.5 ;  /* 0x3f00000018127423 */ /* 0x000fe20000002007 */
[----:B------:R-:W-:Y:S01]  /*0f40*/  FADD R20, R23, -R2 ;  /* 0x8000000217147221 */ /* 0x000fe20000000000 */
[----:B------:R-:W-:-:S03]  /*0f50*/  FADD R21, R11, -12583039 ;  /* 0xcb40007f0b157421 */ /* 0x000fc60000000000 */
[----:B------:R-:W1:Y:S01]  /*0f60*/  MUFU.EX2 R14, R14 ;  /* 0x0000000e000e7308 */ /* 0x000e620000000800 */
[----:B------:R-:W-:Y:S01]  /*0f70*/  FFMA.RM R18, R18, R9, 12582913 ;  /* 0x4b40000112127423 */ /* 0x000fe20000004009 */
[----:B------:R-:W-:Y:S01]  /*0f80*/  FFMA.SAT R26, R20, R7, 0.5 ;  /* 0x3f000000141a7423 */ /* 0x000fe20000002007 */
[----:B------:R-:W-:Y:S02]  /*0f90*/  FFMA R21, R22, 1.4426950216293334961, -R21 ;  /* 0x3fb8aa3b16157823 */ /* 0x000fe40000000815 */
[----:B------:R-:W-:Y:S01]  /*0fa0*/  FADD R23, R18, -12583039 ;  /* 0xcb40007f12177421 */ /* 0x000fe20000000000 */
[----:B------:R-:W-:Y:S02]  /*0fb0*/  FFMA.RM R9, R26, R9, 12582913 ;  /* 0x4b4000011a097423 */ /* 0x000fe40000004009 */
[----:B------:R-:W2:Y:S01]  /*0fc0*/  MUFU.EX2 R16, R16 ;  /* 0x0000001000107308 */ /* 0x000ea20000000800 */
[----:B------:R-:W-:Y:S01]  /*0fd0*/  SHF.L.U32 R8, R8, 0x17, RZ ;  /* 0x0000001708087819 */ /* 0x000fe200000006ff */
[----:B------:R-:W-:Y:S01]  /*0fe0*/  FFMA R7, R22, 1.925963033500011079e-08, R21 ;  /* 0x32a5706016077823 */ /* 0x000fe20000000015 */
[----:B------:R-:W-:Y:S01]  /*0ff0*/  FFMA R23, R24, 1.4426950216293334961, -R23 ;  /* 0x3fb8aa3b18177823 */ /* 0x000fe20000000817 */
[----:B------:R-:W-:-:S04]  /*1000*/  FADD R21, R9, -12583039 ;  /* 0xcb40007f09157421 */ /* 0x000fc80000000000 */
[----:B------:R-:W3:Y:S01]  /*1010*/  MUFU.EX2 R17, R17 ;  /* 0x0000001100117308 */ /* 0x000ee20000000800 */
[----:B------:R-:W-:Y:S01]  /*1020*/  SHF.L.U32 R6, R6, 0x17, RZ ;  /* 0x0000001706067819 */ /* 0x000fe200000006ff */
[----:B0-----:R-:W-:Y:S01]  /*1030*/  FFMA R3, R8, R12, R3 ;  /* 0x0000000c08037223 */ /* 0x001fe20000000003 */
[----:B------:R-:W-:Y:S01]  /*1040*/  FFMA R23, R24, 1.925963033500011079e-08, R23 ;  /* 0x32a5706018177823 */ /* 0x000fe20000000017 */
[----:B------:R-:W-:-:S04]  /*1050*/  FFMA R21, R20, 1.4426950216293334961, -R21 ;  /* 0x3fb8aa3b14157823 */ /* 0x000fc80000000815 */
[----:B------:R-:W0:Y:S01]  /*1060*/  MUFU.EX2 R19, R19 ;  /* 0x0000001300137308 */ /* 0x000e220000000800 */
[----:B------:R-:W-:Y:S01]  /*1070*/  SHF.L.U32 R10, R10, 0x17, RZ ;  /* 0x000000170a0a7819 */ /* 0x000fe200000006ff */
[----:B-1----:R-:W-:Y:S01]  /*1080*/  FFMA R3, R6, R14, R3 ;  /* 0x0000000e06037223 */ /* 0x002fe20000000003 */
[----:B------:R-:W-:Y:S01]  /*1090*/  FFMA R21, R20, 1.925963033500011079e-08, R21 ;  /* 0x32a5706014157823 */ /* 0x000fe20000000015 */
[----:B------:R-:W-:-:S04]  /*10a0*/  SHF.L.U32 R13, R13, 0x17, RZ ;  /* 0x000000170d0d7819 */ /* 0x000fc800000006ff */
[----:B------:R-:W1:Y:S01]  /*10b0*/  MUFU.EX2 R7, R7 ;  /* 0x0000000700077308 */ /* 0x000e620000000800 */
[----:B--2---:R-:W-:Y:S01]  /*10c0*/  FFMA R10, R10, R16, R3 ;  /* 0x000000100a0a7223 */ /* 0x004fe20000000003 */
[----:B------:R-:W-:-:S06]  /*10d0*/  SHF.L.U32 R15, R15, 0x17, RZ ;  /* 0x000000170f0f7819 */ /* 0x000fcc00000006ff */
[----:B------:R-:W2:Y:S01]  /*10e0*/  MUFU.EX2 R23, R23 ;  /* 0x0000001700177308 */ /* 0x000ea20000000800 */
[----:B---3--:R-:W-:Y:S01]  /*10f0*/  FFMA R10, R13, R17, R10 ;  /* 0x000000110d0a7223 */ /* 0x008fe2000000000a */
[----:B------:R-:W-:-:S06]  /*1100*/  SHF.L.U32 R11, R11, 0x17, RZ ;  /* 0x000000170b0b7819 */ /* 0x000fcc00000006ff */
[----:B------:R-:W3:Y:S01]  /*1110*/  MUFU.EX2 R21, R21 ;  /* 0x0000001500157308 */ /* 0x000ee20000000800 */
[----:B0-----:R-:W-:Y:S01]  /*1120*/  FFMA R10, R15, R19, R10 ;  /* 0x000000130f0a7223 */ /* 0x001fe2000000000a */
[----:B------:R-:W-:-:S03]  /*1130*/  SHF.L.U32 R18, R18, 0x17, RZ ;  /* 0x0000001712127819 */ /* 0x000fc600000006ff */
[----:B-1----:R-:W-:Y:S01]  /*1140*/  FFMA R7, R11, R7, R10 ;  /* 0x000000070b077223 */ /* 0x002fe2000000000a */
[----:B------:R-:W-:Y:S02]  /*1150*/  IADD3 R6, P0, PT, R4, 0x10, RZ ;  /* 0x0000001004067810 */ /* 0x000fe40007f1e0ff */
[----:B------:R-:W-:Y:S01]  /*1160*/  SHF.L.U32 R4, R9, 0x17, RZ ;  /* 0x0000001709047819 */ /* 0x000fe200000006ff */
[----:B--2---:R-:W-:Y:S01]  /*1170*/  FFMA R7, R18, R23, R7 ;  /* 0x0000001712077223 */ /* 0x004fe20000000007 */
[----:B------:R-:W-:-:S03]  /*1180*/  IADD3.X R5, PT, PT, RZ, R5, RZ, P0, !PT ;  /* 0x00000005ff057210 */ /* 0x000fc600007fe4ff */
[----:B---3--:R-:W-:Y:S01]  /*1190*/  FFMA R3, R4, R21, R7 ;  /* 0x0000001504037223 */ /* 0x008fe20000000007 */
[----:B------:R-:W-:Y:S06]  /*11a0*/  BRA.U UP1, `(.L_x_19) ;  /* 0xfffffff901807547 */ /* 0x000fec000b83ffff */
.L_x_18:
        /* <DEDUP_REMOVED lines=12> */
[----:B------:R-:W-:Y:S01]  /*1270*/  HFMA2 R14, -RZ, RZ, 0.96630859375, -0.0022525787353515625 ;  /* 0x3bbb989dff0e7431 */ /* 0x000fe200000001ff */
[----:B------:R-:W-:-:S02]  /*1280*/  MOV R15, 0x437c0000 ;  /* 0x437c0000000f7802 */ /* 0x000fc40000000f00 */
[----:B------:R-:W-:Y:S01]  /*1290*/  IADD3 R0, PT, PT, R0, 0x4, RZ ;  /* 0x0000000400007810 */ /* 0x000fe20007ffe0ff */
[----:B--2---:R-:W-:Y:S02]  /*12a0*/  HADD2.F32 R5, -RZ, R4.H0_H0 ;  /* 0x20000004ff057230 */ /* 0x004fe40000004100 */
[----:B---3--:R-:W-:-:S03]  /*12b0*/  HADD2.F32 R9, -RZ, R9.H0_H0 ;  /* 0x20000009ff097230 */ /* 0x008fc60000004100 */
[----:B------:R-:W-:Y:S01]  /*12c0*/  FADD R8, R5, -R2 ;  /* 0x8000000205087221 */ /* 0x000fe20000000000 */
[----:B----4-:R-:W-:-:S03]  /*12d0*/  HADD2.F32 R11, -RZ, R10.H0_H0 ;  /* 0x2000000aff0b7230 */ /* 0x010fc60000004100 */
[-C--:B------:R-:W-:Y:S01]  /*12e0*/  FFMA.SAT R4, R8, R14.reuse, 0.5 ;  /* 0x3f00000008047423 */ /* 0x080fe2000000200e */
[--C-:B------:R-:W-:Y:S01]  /*12f0*/  FADD R9, R9, -R2.reuse ;  /* 0x8000000209097221 */ /* 0x100fe20000000000 */
[----:B-----5:R-:W-:Y:S02]  /*1300*/  HADD2.F32 R13, -RZ, R12.H0_H0 ;  /* 0x2000000cff0d7230 */ /* 0x020fe40000004100 */
[-C--:B------:R-:W-:Y:S01]  /*1310*/  FFMA.RM R4, R4, R15.reuse, 12582913 ;  /* 0x4b40000104047423 */ /* 0x080fe2000000400f */
[-C--:B------:R-:W-:Y:S01]  /*1320*/  FFMA.SAT R5, R9, R14.reuse, 0.5 ;  /* 0x3f00000009057423 */ /* 0x080fe2000000200e */
[--C-:B------:R-:W-:Y:S02]  /*1330*/  FADD R11, R11, -R2.reuse ;  /* 0x800000020b0b7221 */ /* 0x100fe40000000000 */
[----:B------:R-:W-:Y:S01]  /*1340*/  FADD R7, R4, -12583039 ;  /* 0xcb40007f04077421 */ /* 0x000fe20000000000 */
[-C--:B------:R-:W-:Y:S01]  /*1350*/  FFMA.RM R5, R5, R15.reuse, 12582913 ;  /* 0x4b40000105057423 */ /* 0x080fe2000000400f */
[-C--:B------:R-:W-:Y:S01]  /*1360*/  FFMA.SAT R6, R11, R14.reuse, 0.5 ;  /* 0x3f0000000b067423 */ /* 0x080fe2000000200e */
[----:B------:R-:W-:Y:S01]  /*1370*/  FADD R13, R13, -R2 ;  /* 0x800000020d0d7221 */ /* 0x000fe20000000000 */
[----:B------:R-:W-:Y:S01]  /*1380*/  FFMA R7, R8, 1.4426950216293334961, -R7 ;  /* 0x3fb8aa3b08077823 */ /* 0x000fe20000000807 */
[----:B------:R-:W-:Y:S01]  /*1390*/  FADD R10, R5, -12583039 ;  /* 0xcb40007f050a7421 */ /* 0x000fe20000000000 */
[-C--:B------:R-:W-:Y:S01]  /*13a0*/  FFMA.RM R6, R6, R15.reuse, 12582913 ;  /* 0x4b40000106067423 */ /* 0x080fe2000000400f */
[----:B------:R-:W-:Y:S01]  /*13b0*/  FFMA.SAT R12, R13, R14, 0.5 ;  /* 0x3f0000000d0c7423 */ /* 0x000fe2000000200e */
[----:B------:R-:W-:Y:S01]  /*13c0*/  FFMA R7, R8, 1.925963033500011079e-08, R7 ;  /* 0x32a5706008077823 */ /* 0x000fe20000000007 */
[C---:B------:R-:W-:Y:S01]  /*13d0*/  FFMA R10, R9.reuse, 1.4426950216293334961, -R10 ;  /* 0x3fb8aa3b090a7823 */ /* 0x040fe2000000080a */
[----:B------:R-:W-:Y:S01]  /*13e0*/  FADD R8, R6, -12583039 ;  /* 0xcb40007f06087421 */ /* 0x000fe20000000000 */
[----:B------:R-:W-:Y:S01]  /*13f0*/  FFMA.RM R12, R12, R15, 12582913 ;  /* 0x4b4000010c0c7423 */ /* 0x000fe2000000400f */
[----:B------:R-:W-:Y:S01]  /*1400*/  SHF.L.U32 R4, R4, 0x17, RZ ;  /* 0x0000001704047819 */ /* 0x000fe200000006ff */
[----:B------:R-:W-:Y:S01]  /*1410*/  FFMA R10, R9, 1.925963033500011079e-08, R10 ;  /* 0x32a57060090a7823 */ /* 0x000fe2000000000a */
[----:B------:R-:W-:Y:S01]  /*1420*/  FFMA R8, R11, 1.4426950216293334961, -R8 ;  /* 0x3fb8aa3b0b087823 */ /* 0x000fe20000000808 */
[C---:B------:R-:W-:Y:S01]  /*1430*/  FADD R14, R12.reuse, -12583039 ;  /* 0xcb40007f0c0e7421 */ /* 0x040fe20000000000 */
[----:B------:R-:W0:Y:S01]  /*1440*/  MUFU.EX2 R7, R7 ;  /* 0x0000000700077308 */ /* 0x000e220000000800 */
[----:B------:R-:W-:Y:S01]  /*1450*/  SHF.L.U32 R5, R5, 0x17, RZ ;  /* 0x0000001705057819 */ /* 0x000fe200000006ff */
[----:B------:R-:W-:Y:S01]  /*1460*/  FFMA R8, R11, 1.925963033500011079e-08, R8 ;  /* 0x32a570600b087823 */ /* 0x000fe20000000008 */
[----:B------:R-:W-:Y:S01]  /*1470*/  FFMA R14, R13, 1.4426950216293334961, -R14 ;  /* 0x3fb8aa3b0d0e7823 */ /* 0x000fe2000000080e */
[----:B------:R-:W-:-:S03]  /*1480*/  SHF.L.U32 R12, R12, 0x17, RZ ;  /* 0x000000170c0c7819 */ /* 0x000fc600000006ff */
[----:B------:R-:W-:Y:S01]  /*1490*/  FFMA R14, R13, 1.925963033500011079e-08, R14 ;  /* 0x32a570600d0e7823 */ /* 0x000fe2000000000e */
[----:B------:R-:W1:Y:S08]  /*14a0*/  MUFU.EX2 R10, R10 ;  /* 0x0000000a000a7308 */ /* 0x000e700000000800 */
[----:B------:R-:W2:Y:S01]  /*14b0*/  MUFU.EX2 R8, R8 ;  /* 0x0000000800087308 */ /* 0x000ea20000000800 */
[----:B0-----:R-:W-:Y:S01]  /*14c0*/  FFMA R4, R4, R7, R3 ;  /* 0x0000000704047223 */ /* 0x001fe20000000003 */
[----:B------:R-:W-:-:S06]  /*14d0*/  SHF.L.U32 R3, R6, 0x17, RZ ;  /* 0x0000001706037819 */ /* 0x000fcc00000006ff */
[----:B------:R-:W0:Y:S01]  /*14e0*/  MUFU.EX2 R14, R14 ;  /* 0x0000000e000e7308 */ /* 0x000e220000000800 */
[----:B-1----:R-:W-:-:S04]  /*14f0*/  FFMA R4, R5, R10, R4 ;  /* 0x0000000a05047223 */ /* 0x002fc80000000004 */
[----:B--2---:R-:W-:-:S04]  /*1500*/  FFMA R3, R3, R8, R4 ;  /* 0x0000000803037223 */ /* 0x004fc80000000004 */
[----:B0-----:R-:W-:-:S07]  /*1510*/  FFMA R3, R12, R14, R3 ;  /* 0x0000000e0c037223 */ /* 0x001fce0000000003 */
.L_x_20:
[----:B------:R-:W-:Y:S05]  /*1520*/  BRA.U !UP1, `(.L_x_17) ;  /* 0x0000000109bc7547 */ /* 0x000fea000b800000 */
[----:B------:R-:W-:Y:S02]  /*1530*/  UISETP.NE.AND UP0, UPT, UR5, 0x1, UPT ;  /* 0x000000010500788c */ /* 0x000fe4000bf05270 */
[----:B------:R-:W-:-:S04]  /*1540*/  ULOP3.LUT UR4, UR4, 0x1, URZ, 0xc0, !UPT ;  /* 0x0000000104047892 */ /* 0x000fc8000f8ec0ff */
[----:B------:R-:W-:-:S03]  /*1550*/  UISETP.NE.U32.AND UP1, UPT, UR4, 0x1, UPT ;  /* 0x000000010400788c */ /* 0x000fc6000bf25070 */
[----:B------:R-:W-:Y:S08]  /*1560*/  BRA.U !UP0, `(.L_x_21) ;  /* 0x00000001086c7547 */ /* 0x000ff0000b800000 */
[----:B------:R-:W0:Y:S02]  /*1570*/  LDC.64 R4, c[0x0][0x380] ;  /* 0x0000e000ff047b82 */ /* 0x000e240000000a00 */
[----:B0-----:R-:W-:-:S05]  /*1580*/  IMAD.WIDE.U32 R4, R0, 0x2, R4 ;  /* 0x0000000200047825 */ /* 0x001fca00078e0004 */
[----:B------:R-:W2:Y:S04]  /*1590*/  LDG.E.U16 R6, desc[UR10][R4.64] ;  /* 0x0000000a04067981 */ /* 0x000ea8000c1e1500 */
[----:B------:R-:W3:Y:S01]  /*15a0*/  LDG.E.U16 R8, desc[UR10][R4.64+0x2] ;  /* 0x0000020a04087981 */ /* 0x000ee2000c1e1500 */
[----:B------:R-:W-:Y:S02]  /*15b0*/  MOV R9, 0x437c0000 ;  /* 0x437c000000097802 */ /* 0x000fe40000000f00 */
[----:B------:R-:W-:Y:S01]  /*15c0*/  IADD3 R0, PT, PT, R0, 0x2, RZ ;  /* 0x0000000200007810 */ /* 0x000fe20007ffe0ff */
[----:B--2---:R-:W-:Y:S02]  /*15d0*/  HADD2.F32 R7, -RZ, R6.H0_H0 ;  /* 0x20000006ff077230 */ /* 0x004fe40000004100 */
[----:B------:R-:W-:-:S02]  /*15e0*/  HFMA2 R6, -RZ, RZ, 0.96630859375, -0.0022525787353515625 ;  /* 0x3bbb989dff067431 */ /* 0x000fc400000001ff */
[----:B---3--:R-:W-:Y:S02]  /*15f0*/  HADD2.F32 R11, -RZ, R8.H0_H0 ;  /* 0x20000008ff0b7230 */ /* 0x008fe40000004100 */
[----:B------:R-:W-:-:S03]  /*1600*/  FADD R7, R7, -R2 ;  /* 0x8000000207077221 */ /* 0x000fc60000000000 */
[----:B------:R-:W-:Y:S01]  /*1610*/  FADD R11, R11, -R2 ;  /* 0x800000020b0b7221 */ /* 0x000fe20000000000 */
[----:B------:R-:W-:-:S03]  /*1620*/  FFMA.SAT R8, R7, R6, 0.5 ;  /* 0x3f00000007087423 */ /* 0x000fc60000002006 */
[----:B------:R-:W-:Y:S01]  /*1630*/  FFMA.SAT R10, R11, R6, 0.5 ;  /* 0x3f0000000b0a7423 */ /* 0x000fe20000002006 */
[----:B------:R-:W-:-:S03]  /*1640*/  FFMA.RM R8, R8, R9, 12582913 ;  /* 0x4b40000108087423 */ /* 0x000fc60000004009 */
[----:B------:R-:W-:Y:S01]  /*1650*/  FFMA.RM R10, R10, R9, 12582913 ;  /* 0x4b4000010a0a7423 */ /* 0x000fe20000004009 */
[C---:B------:R-:W-:Y:S01]  /*1660*/  FADD R6, R8.reuse, -12583039 ;  /* 0xcb40007f08067421 */ /* 0x040fe20000000000 */
[----:B------:R-:W-:Y:S02]  /*1670*/  SHF.L.U32 R8, R8, 0x17, RZ ;  /* 0x0000001708087819 */ /* 0x000fe400000006ff */
[C---:B------:R-:W-:Y:S01]  /*1680*/  FADD R4, R10.reuse, -12583039 ;  /* 0xcb40007f0a047421 */ /* 0x040fe20000000000 */
[----:B------:R-:W-:Y:S01]  /*1690*/  SHF.L.U32 R10, R10, 0x17, RZ ;  /* 0x000000170a0a7819 */ /* 0x000fe200000006ff */
[----:B------:R-:W-:Y:S02]  /*16a0*/  FFMA R6, R7, 1.4426950216293334961, -R6 ;  /* 0x3fb8aa3b07067823 */ /* 0x000fe40000000806 */
[----:B------:R-:W-:Y:S02]  /*16b0*/  FFMA R4, R11, 1.4426950216293334961, -R4 ;  /* 0x3fb8aa3b0b047823 */ /* 0x000fe40000000804 */
[----:B------:R-:W-:-:S02]  /*16c0*/  FFMA R6, R7, 1.925963033500011079e-08, R6 ;  /* 0x32a5706007067823 */ /* 0x000fc40000000006 */
[----:B------:R-:W-:-:S04]  /*16d0*/  FFMA R4, R11, 1.925963033500011079e-08, R4 ;  /* 0x32a570600b047823 */ /* 0x000fc80000000004 */
[----:B------:R-:W0:Y:S08]  /*16e0*/  MUFU.EX2 R6, R6 ;  /* 0x0000000600067308 */ /* 0x000e300000000800 */
[----:B------:R-:W1:Y:S01]  /*16f0*/  MUFU.EX2 R4, R4 ;  /* 0x0000000400047308 */ /* 0x000e620000000800 */
[----:B0-----:R-:W-:-:S04]  /*1700*/  FFMA R3, R8, R6, R3 ;  /* 0x0000000608037223 */ /* 0x001fc80000000003 */
[----:B-1----:R-:W-:-:S07]  /*1710*/  FFMA R3, R10, R4, R3 ;  /* 0x000000040a037223 */ /* 0x002fce0000000003 */
.L_x_21:
[----:B------:R-:W-:Y:S05]  /*1720*/  BRA.U UP1, `(.L_x_17) ;  /* 0x00000001013c7547 */ /* 0x000fea000b800000 */
[----:B------:R-:W0:Y:S02]  /*1730*/  LDC.64 R4, c[0x0][0x380] ;  /* 0x0000e000ff047b82 */ /* 0x000e240000000a00 */
[----:B0-----:R-:W-:-:S06]  /*1740*/  IMAD.WIDE.U32 R4, R0, 0x2, R4 ;  /* 0x0000000200047825 */ /* 0x001fcc00078e0004 */
[----:B------:R-:W2:Y:S01]  /*1750*/  LDG.E.U16 R4, desc[UR10][R4.64] ;  /* 0x0000000a04047981 */ /* 0x000ea2000c1e1500 */
[----:B------:R-:W-:Y:S01]  /*1760*/  HFMA2 R0, -RZ, RZ, 0.96630859375, -0.0022525787353515625 ;  /* 0x3bbb989dff007431 */ /* 0x000fe200000001ff */
[----:B------:R-:W-:Y:S01]  /*1770*/  MOV R9, 0x437c0000 ;  /* 0x437c000000097802 */ /* 0x000fe20000000f00 */
[----:B--2---:R-:W-:-:S05]  /*1780*/  HADD2.F32 R7, -RZ, R4.H0_H0 ;  /* 0x20000004ff077230 */ /* 0x004fca0000004100 */
[----:B------:R-:W-:-:S04]  /*1790*/  FADD R7, R7, -R2 ;  /* 0x8000000207077221 */ /* 0x000fc80000000000 */
[----:B------:R-:W-:-:S04]  /*17a0*/  FFMA.SAT R0, R7, R0, 0.5 ;  /* 0x3f00000007007423 */ /* 0x000fc80000002000 */
[----:B------:R-:W-:-:S04]  /*17b0*/  FFMA.RM R0, R0, R9, 12582913 ;  /* 0x4b40000100007423 */ /* 0x000fc80000004009 */
[C---:B------:R-:W-:Y:S01]  /*17c0*/  FADD R6, R0.reuse, -12583039 ;  /* 0xcb40007f00067421 */ /* 0x040fe20000000000 */
[----:B------:R-:W-:-:S03]  /*17d0*/  SHF.L.U32 R0, R0, 0x17, RZ ;  /* 0x0000001700007819 */ /* 0x000fc600000006ff */
[----:B------:R-:W-:-:S04]  /*17e0*/  FFMA R6, R7, 1.4426950216293334961, -R6 ;  /* 0x3fb8aa3b07067823 */ /* 0x000fc80000000806 */
[----:B------:R-:W-:-:S06]  /*17f0*/  FFMA R6, R7, 1.925963033500011079e-08, R6 ;  /* 0x32a5706007067823 */ /* 0x000fcc0000000006 */
[----:B------:R-:W0:Y:S02]  /*1800*/  MUFU.EX2 R6, R6 ;  /* 0x0000000600067308 */ /* 0x000e240000000800 */
[----:B0-----:R-:W-:-:S07]  /*1810*/  FFMA R3, R0, R6, R3 ;  /* 0x0000000600037223 */ /* 0x001fce0000000003 */
.L_x_17:
[----:B------:R-:W0:Y:S02]  /*1820*/  LDC R0, c[0x0][0x390] ;  /* 0x0000e400ff007b82 */ /* 0x000e240000000800 */
[----:B0-----:R-:W-:-:S13]  /*1830*/  ISETP.GE.AND P0, PT, R0, 0x1, PT ;  /* 0x000000010000780c */ /* 0x001fda0003f06270 */
[----:B------:R-:W-:Y:S05]  /*1840*/  @!P0 EXIT ;  /* 0x000000000000894d */ /* 0x000fea0003800000 */
[C---:B------:R-:W-:Y:S01]  /*1850*/  ISETP.GE.U32.AND P0, PT, R0.reuse, 0x8, PT ;  /* 0x000000080000780c */ /* 0x040fe20003f06070 */
[----:B------:R-:W-:Y:S01]  /*1860*/  HFMA2 R8, -RZ, RZ, 0, 0 ;  /* 0x00000000ff087431 */ /* 0x000fe200000001ff */
[----:B------:R-:W-:-:S11]  /*1870*/  LOP3.LUT R16, R0, 0x7, RZ, 0xc0, !PT ;  /* 0x0000000700107812 */ /* 0x000fd600078ec0ff */
[----:B------:R-:W-:Y:S05]  /*1880*/  @!P0 BRA `(.L_x_22) ;  /* 0x0000000c00ac8947 */ /* 0x000fea0003800000 */
[----:B------:R-:W0:Y:S01]  /*1890*/  LDCU.128 UR4, c[0x0][0x380] ;  /* 0x00007000ff0477ac */ /* 0x000e220008000c00 */
[----:B------:R-:W-:-:S04]  /*18a0*/  LOP3.LUT R8, R0, 0x7ffffff8, RZ, 0xc0, !PT ;  /* 0x7ffffff800087812 */ /* 0x000fc800078ec0ff */
[----:B------:R-:W-:Y:S01]  /*18b0*/  IADD3 R11, PT, PT, -R8, RZ, RZ ;  /* 0x000000ff080b7210 */ /* 0x000fe20007ffe1ff */
[----:B0-----:R-:W-:Y:S02]  /*18c0*/  UIADD3 UR8, UP1, UPT, UR4, 0x8, URZ ;  /* 0x0000000804087890 */ /* 0x001fe4000ff3e0ff */
[----:B------:R-:W-:Y:S02]  /*18d0*/  UIADD3 UR4, UP0, UPT, UR6, 0x8, URZ ;  /* 0x0000000806047890 */ /* 0x000fe4000ff1e0ff */
[----:B------:R-:W-:Y:S02]  /*18e0*/  UIADD3.X UR6, UPT, UPT, URZ, UR5, URZ, UP1, !UPT ;  /* 0x00000005ff067290 */ /* 0x000fe40008ffe4ff */
[----:B------:R-:W-:Y:S01]  /*18f0*/  UIADD3.X UR5, UPT, UPT, URZ, UR7, URZ, UP0, !UPT ;  /* 0x00000007ff057290 */ /* 0x000fe200087fe4ff */
[----:B------:R-:W-:Y:S02]  /*1900*/  MOV R4, UR8 ;  /* 0x0000000800047c02 */ /* 0x000fe40008000f00 */
[----:B------:R-:W-:-:S02]  /*1910*/  MOV R9, UR4 ;  /* 0x0000000400097c02 */ /* 0x000fc40008000f00 */
[----:B------:R-:W-:Y:S02]  /*1920*/  MOV R5, UR6 ;  /* 0x0000000600057c02 */ /* 0x000fe40008000f00 */
[----:B------:R-:W-:-:S07]  /*1930*/  MOV R10, UR5 ;  /* 0x00000005000a7c02 */ /* 0x000fce0008000f00 */
.L_x_31:
[----:B------:R-:W2:Y:S01]  /*1940*/  LDG.E.U16 R0, desc[UR10][R4.64+-0x8] ;  /* 0xfffff80a04007981 */ /* 0x000ea2000c1e1500 */
[----:B------:R-:W-:Y:S01]  /*1950*/  HFMA2 R13, -RZ, RZ, 3.7421875, 0 ;  /* 0x437c0000ff0d7431 */ /* 0x000fe200000001ff */
[----:B------:R-:W0:Y:S01]  /*1960*/  MUFU.RCP R12, R3 ;  /* 0x00000003000c7308 */ /* 0x000e220000001000 */
[----:B--2---:R-:W-:Y:S01]  /*1970*/  HADD2.F32 R7, -RZ, R0.H0_H0 ;  /* 0x20000000ff077230 */ /* 0x004fe20000004100 */
[----:B------:R-:W-:-:S04]  /*1980*/  MOV R0, 0x3bbb989d ;  /* 0x3bbb989d00007802 */ /* 0x000fc80000000f00 */
[----:B------:R-:W-:-:S04]  /*1990*/  FADD R7, R7, -R2 ;  /* 0x8000000207077221 */ /* 0x000fc80000000000 */
[----:B------:R-:W-:-:S04]  /*19a0*/  FFMA.SAT R0, R7, R0, 0.5 ;  /* 0x3f00000007007423 */ /* 0x000fc80000002000 */
[----:B------:R-:W-:Y:S01]  /*19b0*/  FFMA.RM R0, R0, R13, 12582913 ;  /* 0x4b40000100007423 */ /* 0x000fe2000000400d */
[----:B0-----:R-:W-:-:S03]  /*19c0*/  FFMA R13, R12, -R3, 1 ;  /* 0x3f8000000c0d7423 */ /* 0x001fc60000000803 */
[C---:B------:R-:W-:Y:S01]  /*19d0*/  FADD R6, R0.reuse, -12583039 ;  /* 0xcb40007f00067421 */ /* 0x040fe20000000000 */
[----:B------:R-:W-:Y:S01]  /*19e0*/  SHF.L.U32 R0, R0, 0x17, RZ ;  /* 0x0000001700007819 */ /* 0x000fe200000006ff */
[----:B------:R-:W-:Y:S02]  /*19f0*/  FFMA R13, R12, R13, R12 ;  /* 0x0000000d0c0d7223 */ /* 0x000fe4000000000c */
[----:B------:R-:W-:-:S04]  /*1a00*/  FFMA R6, R7, 1.4426950216293334961, -R6 ;  /* 0x3fb8aa3b07067823 */ /* 0x000fc80000000806 */
[----:B------:R-:W-:-:S04]  /*1a10*/  FFMA R6, R7, 1.925963033500011079e-08, R6 ;  /* 0x32a5706007067823 */ /* 0x000fc80000000006 */
[----:B------:R0:W1:Y:S02]  /*1a20*/  MUFU.EX2 R7, R6 ;  /* 0x0000000600077308 */ /* 0x0000640000000800 */
[----:B0-----:R-:W-:Y:S01]  /*1a30*/  MOV R6, R9 ;  /* 0x0000000900067202 */ /* 0x001fe20000000f00 */
[----:B-1----:R-:W-:-:S05]  /*1a40*/  FMUL R0, R0, R7 ;  /* 0x0000000700007220 */ /* 0x002fca0000400000 */
[----:B------:R-:W0:Y:S01]  /*1a50*/  FCHK P0, R0, R3 ;  /* 0x0000000300007302 */ /* 0x000e220000000000 */
[----:B------:R-:W-:-:S04]  /*1a60*/  FFMA R12, R0, R13, RZ ;  /* 0x0000000d000c7223 */ /* 0x000fc800000000ff */
[----:B------:R-:W-:-:S04]  /*1a70*/  FFMA R7, R12, -R3, R0 ;  /* 0x800000030c077223 */ /* 0x000fc80000000000 */
[----:B------:R-:W-:Y:S01]  /*1a80*/  FFMA R12, R13, R7, R12 ;  /* 0x000000070d0c7223 */ /* 0x000fe2000000000c */
[----:B------:R-:W-:Y:S01]  /*1a90*/  MOV R7, R10 ;  /* 0x0000000a00077202 */ /* 0x000fe20000000f00 */
[----:B0-----:R-:W-:Y:S06]  /*1aa0*/  @!P0 BRA `(.L_x_23) ;  /* 0x00000000000c8947 */ /* 0x001fec0003800000 */
[----:B------:R-:W-:-:S07]  /*1ab0*/  MOV R12, 0x1ad0 ;  /* 0x00001ad0000c7802 */ /* 0x000fce0000000f00 */
[----:B------:R-:W-:Y:S05]  /*1ac0*/  CALL.REL.NOINC `($__internal_0_$__cuda_sm3x_div_rn_noftz_f32_slowpath) ;  /* 0x0000001800787944 */ /* 0x000fea0003c00000 */
[----:B------:R-:W-:-:S07]  /*1ad0*/  MOV R12, R0 ;  /* 0x00000000000c7202 */ /* 0x000fce0000000f00 */
.L_x_23:
[----:B------:R-:W-:-:S04]  /*1ae0*/  F2FP.F16.F32.PACK_AB R12, RZ, R12 ;  /* 0x0000000cff0c723e */ /* 0x000fc800000000ff */
[----:B------:R-:W-:-:S05]  /*1af0*/  PRMT R14, R12, 0x7610, R14 ;  /* 0x000076100c0e7816 */ /* 0x000fca000000000e */
[----:B------:R0:W-:Y:S04]  /*1b00*/  STG.E.U16 desc[UR10][R6.64+-0x8], R14 ;  /* 0xfffff80e06007986 */ /* 0x0001e8000c10150a */
[----:B------:R-:W2:Y:S01]  /*1b10*/  LDG.E.U16 R0, desc[UR10][R4.64+-0x6] ;  /* 0xfffffa0a04007981 */ /* 0x000ea2000c1e1500 */
[----:B------:R-:W-:Y:S01]  /*1b20*/  MOV R13, 0x437c0000 ;  /* 0x437c0000000d7802 */ /* 0x000fe20000000f00 */
[----:B------:R-:W1:Y:S01]  /*1b30*/  MUFU.RCP R12, R3 ;  /* 0x00000003000c7308 */ /* 0x000e620000001000 */
[----:B--2---:R-:W-:Y:S01]  /*1b40*/  HADD2.F32 R9, -RZ, R0.H0_H0 ;  /* 0x20000000ff097230 */ /* 0x004fe20000004100 */
[----:B------:R-:W-:-:S04]  /*1b50*/  MOV R0, 0x3bbb989d ;  /* 0x3bbb989d00007802 */ /* 0x000fc80000000f00 */
[----:B------:R-:W-:-:S04]  /*1b60*/  FADD R9, R9, -R2 ;  /* 0x8000000209097221 */ /* 0x000fc80000000000 */
[----:B------:R-:W-:-:S04]  /*1b70*/  FFMA.SAT R0, R9, R0, 0.5 ;  /* 0x3f00000009007423 */ /* 0x000fc80000002000 */
[----:B------:R-:W-:Y:S01]  /*1b80*/  FFMA.RM R0, R0, R13, 12582913 ;  /* 0x4b40000100007423 */ /* 0x000fe2000000400d */
[----:B-1----:R-:W-:-:S03]  /*1b90*/  FFMA R13, R12, -R3, 1 ;  /* 0x3f8000000c0d7423 */ /* 0x002fc60000000803 */
[C---:B------:R-:W-:Y:S01]  /*1ba0*/  FADD R10, R0.reuse, -12583039 ;  /* 0xcb40007f000a7421 */ /* 0x040fe20000000000 */
[----:B------:R-:W-:-:S03]  /*1bb0*/  SHF.L.U32 R0, R0, 0x17, RZ ;  /* 0x0000001700007819 */ /* 0x000fc600000006ff */
[----:B------:R-:W-:-:S04]  /*1bc0*/  FFMA R10, R9, 1.4426950216293334961, -R10 ;  /* 0x3fb8aa3b090a7823 */ /* 0x000fc8000000080a */
[----:B------:R-:W-:-:S04]  /*1bd0*/  FFMA R10, R9, 1.925963033500011079e-08, R10 ;  /* 0x32a57060090a7823 */ /* 0x000fc8000000000a */
[----:B------:R-:W0:Y:S02]  /*1be0*/  MUFU.EX2 R9, R10 ;  /* 0x0000000a00097308 */ /* 0x000e240000000800 */
[----:B0-----:R-:W-:Y:S01]  /*1bf0*/  FMUL R14, R0, R9 ;  /* 0x00000009000e7220 */ /* 0x001fe20000400000 */
[----:B------:R-:W-:-:S05]  /*1c00*/  FFMA R0, R12, R13, R12 ;  /* 0x0000000d0c007223 */ /* 0x000fca000000000c */
[----:B------:R-:W0:Y:S01]  /*1c10*/  FCHK P0, R14, R3 ;  /* 0x000000030e007302 */ /* 0x000e220000000000 */
[----:B------:R-:W-:-:S04]  /*1c20*/  FFMA R9, R0, R14, RZ ;  /* 0x0000000e00097223 */ /* 0x000fc800000000ff */
[----:B------:R-:W-:-:S04]  /*1c30*/  FFMA R12, R9, -R3, R14 ;  /* 0x80000003090c7223 */ /* 0x000fc8000000000e */
[----:B------:R-:W-:Y:S01]  /*1c40*/  FFMA R0, R0, R12, R9 ;  /* 0x0000000c00007223 */ /* 0x000fe20000000009 */
[----:B0-----:R-:W-:Y:S06]  /*1c50*/  @!P0 BRA `(.L_x_24) ;  /* 0x00000000000c8947 */ /* 0x001fec0003800000 */
[----:B------:R-:W-:Y:S02]  /*1c60*/  MOV R0, R14 ;  /* 0x0000000e00007202 */ /* 0x000fe40000000f00 */
[----:B------:R-:W-:-:S07]  /*1c70*/  MOV R12, 0x1c90 ;  /* 0x00001c90000c7802 */ /* 0x000fce0000000f00 */
[----:B------:R-:W-:Y:S05]  /*1c80*/  CALL.REL.NOINC `($__internal_0_$__cuda_sm3x_div_rn_noftz_f32_slowpath) ;  /* 0x0000001800087944 */ /* 0x000fea0003c00000 */
.L_x_24:
[----:B------:R-:W-:-:S04]  /*1c90*/  F2FP.F16.F32.PACK_AB R0, RZ, R0 ;  /* 0x00000000ff00723e */ /* 0x000fc800000000ff */
[----:B------:R-:W-:-:S05]  /*1ca0*/  PRMT R14, R0, 0x7610, R14 ;  /* 0x00007610000e7816 */ /* 0x000fca000000000e */
[----:B------:R0:W-:Y:S04]  /*1cb0*/  STG.E.U16 desc[UR10][R6.64+-0x6], R14 ;  /* 0xfffffa0e06007986 */ /* 0x0001e8000c10150a */
[----:B------:R-:W2:Y:S01]  /*1cc0*/  LDG.E.U16 R0, desc[UR10][R4.64+-0x4] ;  /* 0xfffffc0a04007981 */ /* 0x000ea2000c1e1500 */
[----:B------:R-:W-:Y:S01]  /*1cd0*/  MOV R13, 0x437c0000 ;  /* 0x437c0000000d7802 */ /* 0x000fe20000000f00 */
[----:B------:R-:W1:Y:S01]  /*1ce0*/  MUFU.RCP R12, R3 ;  /* 0x00000003000c7308 */ /* 0x000e620000001000 */
[----:B--2---:R-:W-:Y:S02]  /*1cf0*/  HADD2.F32 R9, -RZ, R0.H0_H0 ;  /* 0x20000000ff097230 */ /* 0x004fe40000004100 */
[----:B------:R-:W-:-:S03]  /*1d00*/  HFMA2 R0, -RZ, RZ, 0.96630859375, -0.0022525787353515625 ;  /* 0x3bbb989dff007431 */ /* 0x000fc600000001ff */
        /* <DEDUP_REMOVED lines=19> */
.L_x_25:
        /* <DEDUP_REMOVED lines=27> */
.L_x_26:
        /* <DEDUP_REMOVED lines=27> */
.L_x_27:
        /* <DEDUP_REMOVED lines=27> */
.L_x_28:
        /* <DEDUP_REMOVED lines=27> */
.L_x_29:
        /* <DEDUP_REMOVED lines=27> */
.L_x_30:
[----:B------:R-:W-:Y:S02]  /*26b0*/  F2FP.F16.F32.PACK_AB R0, RZ, R0 ;  /* 0x00000000ff00723e */ /* 0x000fe400000000ff */
[----:B------:R-:W-:Y:S02]  /*26c0*/  IADD3 R11, PT, PT, R11, 0x8, RZ ;  /* 0x000000080b0b7810 */ /* 0x000fe40007ffe0ff */
[----:B------:R-:W-:Y:S01]  /*26d0*/  IADD3 R4, P1, PT, R4, 0x10, RZ ;  /* 0x0000001004047810 */ /* 0x000fe20007f3e0ff */
[----:B------:R0:W-:Y:S01]  /*26e0*/  STG.E.U16 desc[UR10][R6.64+0x6], R0 ;  /* 0x0000060006007986 */ /* 0x0001e2000c10150a */
[----:B------:R-:W-:Y:S02]  /*26f0*/  ISETP.NE.AND P0, PT, R11, RZ, PT ;  /* 0x000000ff0b00720c */ /* 0x000fe40003f05270 */
[----:B------:R-:W-:Y:S02]  /*2700*/  IADD3 R9, P2, PT, R6, 0x10, RZ ;  /* 0x0000001006097810 */ /* 0x000fe40007f5e0ff */
[----:B------:R-:W-:-:S02]  /*2710*/  IADD3.X R5, PT, PT, RZ, R5, RZ, P1, !PT ;  /* 0x00000005ff057210 */ /* 0x000fc40000ffe4ff */
[----:B------:R-:W-:-:S07]  /*2720*/  IADD3.X R10, PT, PT, RZ, R7, RZ, P2, !PT ;  /* 0x00000007ff0a7210 */ /* 0x000fce00017fe4ff */
[----:B0-----:R-:W-:Y:S05]  /*2730*/  @P0 BRA `(.L_x_31) ;  /* 0xfffffff000800947 */ /* 0x001fea000383ffff */
.L_x_22:
[----:B------:R-:W-:-:S13]  /*2740*/  ISETP.NE.AND P0, PT, R16, RZ, PT ;  /* 0x000000ff1000720c */ /* 0x000fda0003f05270 */
[----:B------:R-:W-:Y:S05]  /*2750*/  @!P0 EXIT ;  /* 0x000000000000894d */ /* 0x000fea0003800000 */
[----:B------:R-:W0:Y:S01]  /*2760*/  LDCU UR4, c[0x0][0x390] ;  /* 0x00007200ff0477ac */ /* 0x000e220008000800 */
[----:B------:R-:W-:Y:S01]  /*2770*/  ISETP.GE.U32.AND P0, PT, R16, 0x4, PT ;  /* 0x000000041000780c */ /* 0x000fe20003f06070 */
[----:B0-----:R-:W-:-:S12]  /*2780*/  ULOP3.LUT UR4, UR4, 0x3, URZ, 0xc0, !UPT ;  /* 0x0000000304047892 */ /* 0x001fd8000f8ec0ff */
[----:B------:R-:W-:Y:S05]  /*2790*/  @!P0 BRA `(.L_x_32) ;  /* 0x0000000400c08947 */ /* 0x000fea0003800000 */
[----:B------:R-:W0:Y:S02]  /*27a0*/  LDC.64 R4, c[0x0][0x380] ;  /* 0x0000e000ff047b82 */ /* 0x000e240000000a00 */
[----:B0-----:R-:W-:-:S05]  /*27b0*/  IMAD.WIDE.U32 R4, R8, 0x2, R4 ;  /* 0x0000000208047825 */ /* 0x001fca00078e0004 */
[----:B------:R-:W2:Y:S01]  /*27c0*/  LDG.E.U16 R0, desc[UR10][R4.64] ;  /* 0x0000000a04007981 */ /* 0x000ea2000c1e1500 */
[----:B------:R-:W-:Y:S01]  /*27d0*/  MOV R9, 0x437c0000 ;  /* 0x437c000000097802 */ /* 0x000fe20000000f00 */
[----:B------:R-:W0:Y:S01]  /*27e0*/  MUFU.RCP R10, R3 ;  /* 0x00000003000a7308 */ /* 0x000e220000001000 */
[----:B--2---:R-:W-:Y:S02]  /*27f0*/  HADD2.F32 R7, -RZ, R0.H0_H0 ;  /* 0x20000000ff077230 */ /* 0x004fe40000004100 */
[----:B------:R-:W-:-:S03]  /*2800*/  HFMA2 R0, -RZ, RZ, 0.96630859375, -0.0022525787353515625 ;  /* 0x3bbb989dff007431 */ /* 0x000fc600000001ff */
[----:B------:R-:W-:-:S04]  /*2810*/  FADD R7, R7, -R2 ;  /* 0x8000000207077221 */ /* 0x000fc80000000000 */
[----:B------:R-:W-:-:S04]  /*2820*/  FFMA.SAT R0, R7, R0, 0.5 ;  /* 0x3f00000007007423 */ /* 0x000fc80000002000 */
[----:B------:R-:W-:Y:S01]  /*2830*/  FFMA.RM R0, R0, R9, 12582913 ;  /* 0x4b40000100007423 */ /* 0x000fe20000004009 */
[----:B0-----:R-:W-:-:S03]  /*2840*/  FFMA R9, R10, -R3, 1 ;  /* 0x3f8000000a097423 */ /* 0x001fc60000000803 */
        /* <DEDUP_REMOVED lines=15> */
.L_x_33:
[----:B------:R-:W0:Y:S01]  /*2940*/  LDC.64 R6, c[0x0][0x388] ;  /* 0x0000e200ff067b82 */ /* 0x000e220000000a00 */
[----:B------:R-:W-:-:S04]  /*2950*/  F2FP.F16.F32.PACK_AB R0, RZ, R0 ;  /* 0x00000000ff00723e */ /* 0x000fc800000000ff */
[----:B------:R-:W-:Y:S01]  /*2960*/  PRMT R13, R0, 0x7610, R13 ;  /* 0x00007610000d7816 */ /* 0x000fe2000000000d */
[----:B0-----:R-:W-:-:S05]  /*2970*/  IMAD.WIDE.U32 R6, R8, 0x2, R6 ;  /* 0x0000000208067825 */ /* 0x001fca00078e0006 */
        /* <DEDUP_REMOVED lines=14> */
[----:B------:R-:W1:Y:S02]  /*2a60*/  MUFU.EX2 R9, R10 ;  /* 0x0000000a00097308 */ /* 0x000e640000000800 */
[----:B-1----:R-:W-:Y:S01]  /*2a70*/  FMUL R14, R0, R9 ;  /* 0x00000009000e7220 */ /* 0x002fe20000400000 */
[----:B------:R-:W-:-:S05]  /*2a80*/  FFMA R0, R12, R11, R12 ;  /* 0x0000000b0c007223 */ /* 0x000fca000000000c */
[----:B------:R-:W1:Y:S01]  /*2a90*/  FCHK P0, R14, R3 ;  /* 0x000000030e007302 */ /* 0x000e620000000000 */
[----:B------:R-:W-:-:S04]  /*2aa0*/  FFMA R9, R0, R14, RZ ;  /* 0x0000000e00097223 */ /* 0x000fc800000000ff */
[----:B------:R-:W-:-:S04]  /*2ab0*/  FFMA R12, R9, -R3, R14 ;  /* 0x80000003090c7223 */ /* 0x000fc8000000000e */
[----:B------:R-:W-:Y:S01]  /*2ac0*/  FFMA R0, R0, R12, R9 ;  /* 0x0000000c00007223 */ /* 0x000fe20000000009 */
[----:B01----:R-:W-:Y:S06]  /*2ad0*/  @!P0 BRA `(.L_x_34) ;  /* 0x00000000000c8947 */ /* 0x003fec0003800000 */
[----:B------:R-:W-:Y:S02]  /*2ae0*/  MOV R0, R14 ;  /* 0x0000000e00007202 */ /* 0x000fe40000000f00 */
[----:B------:R-:W-:-:S07]  /*2af0*/  MOV R12, 0x2b10 ;  /* 0x00002b10000c7802 */ /* 0x000fce0000000f00 */
[----:B------:R-:W-:Y:S05]  /*2b00*/  CALL.REL.NOINC `($__internal_0_$__cuda_sm3x_div_rn_noftz_f32_slowpath) ;  /* 0x0000000800687944 */ /* 0x000fea0003c00000 */
.L_x_34:
        /* <DEDUP_REMOVED lines=27> */
.L_x_35:
[----:B------:R-:W-:-:S04]  /*2cc0*/  F2FP.F16.F32.PACK_AB R0, RZ, R0 ;  /* 0x00000000ff00723e */ /* 0x000fc800000000ff */
[----:B------:R-:W-:-:S05]  /*2cd0*/  PRMT R13, R0, 0x7610, R13 ;  /* 0x00007610000d7816 */ /* 0x000fca000000000d */
[----:B------:R0:W-:Y:S04]  /*2ce0*/  STG.E.U16 desc[UR10][R6.64+0x4], R13 ;  /* 0x0000040d06007986 */ /* 0x0001e8000c10150a */
[----:B------:R-:W2:Y:S01]  /*2cf0*/  LDG.E.U16 R4, desc[UR10][R4.64+0x6] ;  /* 0x0000060a04047981 */ /* 0x000ea2000c1e1500 */
[----:B------:R-:W-:Y:S01]  /*2d00*/  MOV R0, 0x3bbb989d ;  /* 0x3bbb989d00007802 */ /* 0x000fe20000000f00 */
[----:B------:R-:W1:Y:S01]  /*2d10*/  MUFU.RCP R12, R3 ;  /* 0x00000003000c7308 */ /* 0x000e620000001000 */
[----:B------:R-:W-:Y:S01]  /*2d20*/  MOV R11, 0x437c0000 ;  /* 0x437c0000000b7802 */ /* 0x000fe20000000f00 */
[----:B--2---:R-:W-:-:S05]  /*2d30*/  HADD2.F32 R9, -RZ, R4.H0_H0 ;  /* 0x20000004ff097230 */ /* 0x004fca0000004100 */
        /* <DEDUP_REMOVED lines=19> */
.L_x_36:
[----:B------:R-:W-:Y:S02]  /*2e70*/  F2FP.F16.F32.PACK_AB R0, RZ, R0 ;  /* 0x00000000ff00723e */ /* 0x000fe400000000ff */
[----:B------:R-:W-:-:S03]  /*2e80*/  IADD3 R8, PT, PT, R8, 0x4, RZ ;  /* 0x0000000408087810 */ /* 0x000fc60007ffe0ff */
[----:B------:R0:W-:Y:S04]  /*2e90*/  STG.E.U16 desc[UR10][R6.64+0x6], R0 ;  /* 0x0000060006007986 */ /* 0x0001e8000c10150a */
.L_x_32:
[----:B------:R-:W-:-:S13]  /*2ea0*/  ISETP.NE.AND P0, PT, RZ, UR4, PT ;  /* 0x00000004ff007c0c */ /* 0x000fda000bf05270 */
[----:B------:R-:W-:Y:S05]  /*2eb0*/  @!P0 EXIT ;  /* 0x000000000000894d */ /* 0x000fea0003800000 */
[----:B------:R-:W-:-:S09]  /*2ec0*/  UISETP.NE.AND UP0, UPT, UR4, 0x1, UPT ;  /* 0x000000010400788c */ /* 0x000fd2000bf05270 */
[----:B------:R-:W-:Y:S05]  /*2ed0*/  BRA.U !UP0, `(.L_x_37) ;  /* 0x0000000108e87547 */ /* 0x000fea000b800000 */
[----:B0-----:R-:W0:Y:S02]  /*2ee0*/  LDC.64 R6, c[0x0][0x380] ;  /* 0x0000e000ff067b82 */ /* 0x001e240000000a00 */
        /* <DEDUP_REMOVED lines=25> */
.L_x_38:
        /* <DEDUP_REMOVED lines=29> */
.L_x_39:
[----:B------:R-:W-:Y:S02]  /*3250*/  F2FP.F16.F32.PACK_AB R0, RZ, R0 ;  /* 0x00000000ff00723e */ /* 0x000fe400000000ff */
[----:B------:R-:W-:-:S03]  /*3260*/  IADD3 R8, PT, PT, R8, 0x2, RZ ;  /* 0x0000000208087810 */ /* 0x000fc60007ffe0ff */
[----:B------:R1:W-:Y:S04]  /*3270*/  STG.E.U16 desc[UR10][R4.64+0x2], R0 ;  /* 0x0000020004007986 */ /* 0x0003e8000c10150a */
.L_x_37:
[----:B01----:R-:W0:Y:S02]  /*3280*/  LDC R0, c[0x0][0x390] ;  /* 0x0000e400ff007b82 */ /* 0x003e240000000800 */
[----:B0-----:R-:W-:-:S04]  /*3290*/  LOP3.LUT R0, R0, 0x1, RZ, 0xc0, !PT ;  /* 0x0000000100007812 */ /* 0x001fc800078ec0ff */
[----:B------:R-:W-:-:S13]  /*32a0*/  ISETP.NE.U32.AND P0, PT, R0, 0x1, PT ;  /* 0x000000010000780c */ /* 0x000fda0003f05070 */
[----:B------:R-:W-:Y:S05]  /*32b0*/  @P0 EXIT ;  /* 0x000000000000094d */ /* 0x000fea0003800000 */
[----:B------:R-:W0:Y:S02]  /*32c0*/  LDC.64 R4, c[0x0][0x380] ;  /* 0x0000e000ff047b82 */ /* 0x000e240000000a00 */
[----:B0-----:R-:W-:-:S06]  /*32d0*/  IMAD.WIDE.U32 R4, R8, 0x2, R4 ;  /* 0x0000000208047825 */ /* 0x001fcc00078e0004 */
[----:B------:R-:W2:Y:S01]  /*32e0*/  LDG.E.U16 R4, desc[UR10][R4.64] ;  /* 0x0000000a04047981 */ /* 0x000ea2000c1e1500 */
[----:B------:R-:W-:Y:S01]  /*32f0*/  HFMA2 R0, -RZ, RZ, 0.96630859375, -0.0022525787353515625 ;  /* 0x3bbb989dff007431 */ /* 0x000fe200000001ff */
[----:B------:R-:W-:Y:S01]  /*3300*/  MOV R9, 0x437c0000 ;  /* 0x437c000000097802 */ /* 0x000fe20000000f00 */
[----:B------:R-:W0:Y:S01]  /*3310*/  MUFU.RCP R6, R3 ;  /* 0x0000000300067308 */ /* 0x000e220000001000 */
[----:B--2---:R-:W-:-:S05]  /*3320*/  HADD2.F32 R7, -RZ, R4.H0_H0 ;  /* 0x20000004ff077230 */ /* 0x004fca0000004100 */
        /* <DEDUP_REMOVED lines=19> */
.L_x_40:
[----:B------:R-:W0:Y:S01]  /*3460*/  LDC.64 R2, c[0x0][0x388] ;  /* 0x0000e200ff027b82 */ /* 0x000e220000000a00 */
[----:B------:R-:W-:Y:S01]  /*3470*/  F2FP.F16.F32.PACK_AB R0, RZ, R0 ;  /* 0x00000000ff00723e */ /* 0x000fe200000000ff */
[----:B0-----:R-:W-:-:S05]  /*3480*/  IMAD.WIDE.U32 R8, R8, 0x2, R2 ;  /* 0x0000000208087825 */ /* 0x001fca00078e0002 */
[----:B------:R-:W-:Y:S01]  /*3490*/  STG.E.U16 desc[UR10][R8.64], R0 ;  /* 0x0000000008007986 */ /* 0x000fe2000c10150a */
[----:B------:R-:W-:Y:S05]  /*34a0*/  EXIT ;  /* 0x000000000000794d */ /* 0x000fea0003800000 */
        .weak           $__internal_0_$__cuda_sm3x_div_rn_noftz_f32_slowpath
        .type           $__internal_0_$__cuda_sm3x_div_rn_noftz_f32_slowpath,@function
        .size           $__internal_0_$__cuda_sm3x_div_rn_noftz_f32_slowpath,(.L_x_55 - $__internal_0_$__cuda_sm3x_div_rn_noftz_f32_slowpath)
$__internal_0_$__cuda_sm3x_div_rn_noftz_f32_slowpath:
[----:B------:R-:W-:Y:S02]  /*34b0*/  SHF.R.U32.HI R10, RZ, 0x17, R3 ;  /* 0x00000017ff0a7819 */ /* 0x000fe40000011603 */
[----:B------:R-:W-:Y:S02]  /*34c0*/  SHF.R.U32.HI R13, RZ, 0x17, R0 ;  /* 0x00000017ff0d7819 */ /* 0x000fe40000011600 */
[----:B------:R-:W-:Y:S02]  /*34d0*/  LOP3.LUT R10, R10, 0xff, RZ, 0xc0, !PT ;  /* 0x000000ff0a0a7812 */ /* 0x000fe400078ec0ff */
[----:B------:R-:W-:Y:S02]  /*34e0*/  LOP3.LUT R13, R13, 0xff, RZ, 0xc0, !PT ;  /* 0x000000ff0d0d7812 */ /* 0x000fe400078ec0ff */
[----:B------:R-:W-:Y:S02]  /*34f0*/  IADD3 R17, PT, PT, R10, -0x1, RZ ;  /* 0xffffffff0a117810 */ /* 0x000fe40007ffe0ff */
[----:B------:R-:W-:-:S02]  /*3500*/  IADD3 R14, PT, PT, R13, -0x1, RZ ;  /* 0xffffffff0d0e7810 */ /* 0x000fc40007ffe0ff */
[----:B------:R-:W-:Y:S02]  /*3510*/  ISETP.GT.U32.AND P0, PT, R17, 0xfd, PT ;  /* 0x000000fd1100780c */ /* 0x000fe40003f04070 */
[----:B------:R-:W-:Y:S02]  /*3520*/  MOV R15, R3 ;  /* 0x00000003000f7202 */ /* 0x000fe40000000f00 */
[----:B------:R-:W-:-:S13]  /*3530*/  ISETP.GT.U32.OR P0, PT, R14, 0xfd, P0 ;  /* 0x000000fd0e00780c */ /* 0x000fda0000704470 */
[----:B------:R-:W-:Y:S01]  /*3540*/  @!P0 MOV R9, RZ ;  /* 0x000000ff00098202 */ /* 0x000fe20000000f00 */
[----:B------:R-:W-:Y:S06]  /*3550*/  @!P0 BRA `(.L_x_41) ;  /* 0x00000000005c8947 */ /* 0x000fec0003800000 */
[----:B------:R-:W-:Y:S02]  /*3560*/  FSETP.GTU.FTZ.AND P0, PT, |R0|, +INF , PT ;  /* 0x7f8000000000780b */ /* 0x000fe40003f1c200 */
[----:B------:R-:W-:-:S04]  /*3570*/  FSETP.GTU.FTZ.AND P1, PT, |R3|, +INF , PT ;  /* 0x7f8000000300780b */ /* 0x000fc80003f3c200 */
[----:B------:R-:W-:-:S13]  /*3580*/  PLOP3.LUT P0, PT, P0, P1, PT, 0xf8, 0x8f ;  /* 0x00000000008f781c */ /* 0x000fda0000703f70 */
[----:B------:R-:W-:Y:S05]  /*3590*/  @P0 BRA `(.L_x_42) ;  /* 0x0000000400440947 */ /* 0x000fea0003800000 */
[----:B------:R-:W-:-:S13]  /*35a0*/  LOP3.LUT P0, RZ, R15, 0x7fffffff, R0, 0xc8, !PT ;  /* 0x7fffffff0fff7812 */ /* 0x000fda000780c800 */
[----:B------:R-:W-:Y:S05]  /*35b0*/  @!P0 BRA `(.L_x_43) ;  /* 0x0000000400348947 */ /* 0x000fea0003800000 */
[C---:B------:R-:W-:Y:S02]  /*35c0*/  FSETP.NEU.FTZ.AND P2, PT, |R0|.reuse, +INF , PT ;  /* 0x7f8000000000780b */ /* 0x040fe40003f5d200 */
[----:B------:R-:W-:Y:S02]  /*35d0*/  FSETP.NEU.FTZ.AND P1, PT, |R3|, +INF , PT ;  /* 0x7f8000000300780b */ /* 0x000fe40003f3d200 */
[----:B------:R-:W-:-:S11]  /*35e0*/  FSETP.NEU.FTZ.AND P0, PT, |R0|, +INF , PT ;  /* 0x7f8000000000780b */ /* 0x000fd60003f1d200 */
[----:B------:R-:W-:Y:S05]  /*35f0*/  @!P1 BRA !P2, `(.L_x_43) ;  /* 0x0000000400249947 */ /* 0x000fea0005000000 */
[----:B------:R-:W-:-:S04]  /*3600*/  LOP3.LUT P2, RZ, R0, 0x7fffffff, RZ, 0xc0, !PT ;  /* 0x7fffffff00ff7812 */ /* 0x000fc8000784c0ff */
[----:B------:R-:W-:-:S13]  /*3610*/  PLOP3.LUT P1, PT, P1, P2, PT, 0x2f, 0xf2 ;  /* 0x0000000000f2781c */ /* 0x000fda0000f24577 */
[----:B------:R-:W-:Y:S05]  /*3620*/  @P1 BRA `(.L_x_44) ;  /* 0x0000000400101947 */ /* 0x000fea0003800000 */
[----:B------:R-:W-:-:S04]  /*3630*/  LOP3.LUT P1, RZ, R15, 0x7fffffff, RZ, 0xc0, !PT ;  /* 0x7fffffff0fff7812 */ /* 0x000fc8000782c0ff */
[----:B------:R-:W-:-:S13]  /*3640*/  PLOP3.LUT P0, PT, P0, P1, PT, 0x2f, 0xf2 ;  /* 0x0000000000f2781c */ /* 0x000fda0000702577 */
[----:B------:R-:W-:Y:S05]  /*3650*/  @P0 BRA `(.L_x_45) ;  /* 0x0000000000f80947 */ /* 0x000fea0003800000 */
[----:B------:R-:W-:Y:S02]  /*3660*/  ISETP.GE.AND P0, PT, R14, RZ, PT ;  /* 0x000000ff0e00720c */ /* 0x000fe40003f06270 */
[----:B------:R-:W-:-:S11]  /*3670*/  ISETP.GE.AND P1, PT, R17, RZ, PT ;  /* 0x000000ff1100720c */ /* 0x000fd60003f26270 */
[----:B------:R-:W-:Y:S01]  /*3680*/  @P0 MOV R9, RZ ;  /* 0x000000ff00090202 */ /* 0x000fe20000000f00 */
[----:B------:R-:W-:Y:S01]  /*3690*/  @!P0 FFMA R0, R0, 1.84467440737095516160e+19, RZ ;  /* 0x5f80000000008823 */ /* 0x000fe200000000ff */
[----:B------:R-:W-:Y:S01]  /*36a0*/  @!P0 MOV R9, 0xffffffc0 ;  /* 0xffffffc000098802 */ /* 0x000fe20000000f00 */
[----:B------:R-:W-:-:S03]  /*36b0*/  @!P1 FFMA R15, R3, 1.84467440737095516160e+19, RZ ;  /* 0x5f800000030f9823 */ /* 0x000fc600000000ff */
[----:B------:R-:W-:-:S07]  /*36c0*/  @!P1 IADD3 R9, PT, PT, R9, 0x40, RZ ;  /* 0x0000004009099810 */ /* 0x000fce0007ffe0ff */
.L_x_41:
[----:B------:R-:W-:Y:S02]  /*36d0*/  LEA R14, R10, 0xc0800000, 0x17 ;  /* 0xc08000000a0e7811 */ /* 0x000fe400078eb8ff */
[----:B------:R-:W-:Y:S02]  /*36e0*/  IADD3 R13, PT, PT, R13, -0x7f, RZ ;  /* 0xffffff810d0d7810 */ /* 0x000fe40007ffe0ff */
[----:B------:R-:W-:-:S03]  /*36f0*/  IADD3 R18, PT, PT, -R14, R15, RZ ;  /* 0x0000000f0e127210 */ /* 0x000fc60007ffe1ff */
[C---:B------:R-:W-:Y:S01]  /*3700*/  IMAD R0, R13.reuse, -0x800000, R0 ;  /* 0xff8000000d007824 */ /* 0x040fe200078e0200 */
[----:B------:R0:W1:Y:S01]  /*3710*/  MUFU.RCP R14, R18 ;  /* 0x00000012000e7308 */ /* 0x0000620000001000 */
[----:B------:R-:W-:Y:S01]  /*3720*/  FADD.FTZ R17, -R18, -RZ ;  /* 0x800000ff12117221 */ /* 0x000fe20000010100 */
[----:B0-----:R-:W-:-:S04]  /*3730*/  IADD3 R18, PT, PT, R13, 0x7f, -R10 ;  /* 0x0000007f0d127810 */ /* 0x001fc80007ffe80a */
[----:B------:R-:W-:Y:S01]  /*3740*/  IADD3 R9, PT, PT, R18, R9, RZ ;  /* 0x0000000912097210 */ /* 0x000fe20007ffe0ff */
[----:B-1----:R-:W-:-:S04]  /*3750*/  FFMA R15, R14, R17, 1 ;  /* 0x3f8000000e0f7423 */ /* 0x002fc80000000011 */
[----:B------:R-:W-:-:S04]  /*3760*/  FFMA R15, R14, R15, R14 ;  /* 0x0000000f0e0f7223 */ /* 0x000fc8000000000e */
[----:B------:R-:W-:-:S04]  /*3770*/  FFMA R14, R0, R15, RZ ;  /* 0x0000000f000e7223 */ /* 0x000fc800000000ff */
[----:B------:R-:W-:-:S04]  /*3780*/  FFMA R19, R17, R14, R0 ;  /* 0x0000000e11137223 */ /* 0x000fc80000000000 */
[----:B------:R-:W-:-:S04]  /*3790*/  FFMA R14, R15, R19, R14 ;  /* 0x000000130f0e7223 */ /* 0x000fc8000000000e */
[----:B------:R-:W-:-:S04]  /*37a0*/  FFMA R17, R17, R14, R0 ;  /* 0x0000000e11117223 */ /* 0x000fc80000000000 */
[----:B------:R-:W-:-:S05]  /*37b0*/  FFMA R0, R15, R17, R14 ;  /* 0x000000110f007223 */ /* 0x000fca000000000e */
[----:B------:R-:W-:-:S04]  /*37c0*/  SHF.R.U32.HI R10, RZ, 0x17, R0 ;  /* 0x00000017ff0a7819 */ /* 0x000fc80000011600 */
[----:B------:R-:W-:-:S04]  /*37d0*/  LOP3.LUT R10, R10, 0xff, RZ, 0xc0, !PT ;  /* 0x000000ff0a0a7812 */ /* 0x000fc800078ec0ff */
[----:B------:R-:W-:-:S04]  /*37e0*/  IADD3 R10, PT, PT, R10, R9, RZ ;  /* 0x000000090a0a7210 */ /* 0x000fc80007ffe0ff */
[----:B------:R-:W-:-:S04]  /*37f0*/  IADD3 R13, PT, PT, R10, -0x1, RZ ;  /* 0xffffffff0a0d7810 */ /* 0x000fc80007ffe0ff */
[----:B------:R-:W-:-:S13]  /*3800*/  ISETP.GE.U32.AND P0, PT, R13, 0xfe, PT ;  /* 0x000000fe0d00780c */ /* 0x000fda0003f06070 */
[----:B------:R-:W-:Y:S05]  /*3810*/  @!P0 BRA `(.L_x_46) ;  /* 0x0000000000808947 */ /* 0x000fea0003800000 */
[----:B------:R-:W-:-:S13]  /*3820*/  ISETP.GT.AND P0, PT, R10, 0xfe, PT ;  /* 0x000000fe0a00780c */ /* 0x000fda0003f04270 */
[----:B------:R-:W-:Y:S05]  /*3830*/  @P0 BRA `(.L_x_47) ;  /* 0x00000000006c0947 */ /* 0x000fea0003800000 */
[----:B------:R-:W-:-:S13]  /*3840*/  ISETP.GE.AND P0, PT, R10, 0x1, PT ;  /* 0x000000010a00780c */ /* 0x000fda0003f06270 */
[----:B------:R-:W-:Y:S05]  /*3850*/  @P0 BRA `(.L_x_48) ;  /* 0x0000000000980947 */ /* 0x000fea0003800000 */
[----:B------:R-:W-:Y:S02]  /*3860*/  ISETP.GE.AND P0, PT, R10, -0x18, PT ;  /* 0xffffffe80a00780c */ /* 0x000fe40003f06270 */
[----:B------:R-:W-:-:S11]  /*3870*/  LOP3.LUT R0, R0, 0x80000000, RZ, 0xc0, !PT ;  /* 0x8000000000007812 */ /* 0x000fd600078ec0ff */
[----:B------:R-:W-:Y:S05]  /*3880*/  @!P0 BRA `(.L_x_48) ;  /* 0x00000000008c8947 */ /* 0x000fea0003800000 */
[-CC-:B------:R-:W-:Y:S01]  /*3890*/  FFMA.RZ R9, R15, R17.reuse, R14.reuse ;  /* 0x000000110f097223 */ /* 0x180fe2000000c00e */
[C---:B------:R-:W-:Y:S02]  /*38a0*/  IADD3 R18, PT, PT, R10.reuse, 0x20, RZ ;  /* 0x000000200a127810 */ /* 0x040fe40007ffe0ff */
[C---:B------:R-:W-:Y:S02]  /*38b0*/  ISETP.NE.AND P2, PT, R10.reuse, RZ, PT ;  /* 0x000000ff0a00720c */ /* 0x040fe40003f45270 */
[----:B------:R-:W-:Y:S01]  /*38c0*/  LOP3.LUT R13, R9, 0x7fffff, RZ, 0xc0, !PT ;  /* 0x007fffff090d7812 */ /* 0x000fe200078ec0ff */
[CCC-:B------:R-:W-:Y:S01]  /*38d0*/  FFMA.RP R9, R15.reuse, R17.reuse, R14.reuse ;  /* 0x000000110f097223 */ /* 0x1c0fe2000000800e */
[----:B------:R-:W-:Y:S01]  /*38e0*/  FFMA.RM R14, R15, R17, R14 ;  /* 0x000000110f0e7223 */ /* 0x000fe2000000400e */
[----:B------:R-:W-:Y:S02]  /*38f0*/  ISETP.NE.AND P1, PT, R10, RZ, PT ;  /* 0x000000ff0a00720c */ /* 0x000fe40003f25270 */
[----:B------:R-:W-:-:S02]  /*3900*/  LOP3.LUT R13, R13, 0x800000, RZ, 0xfc, !PT ;  /* 0x008000000d0d7812 */ /* 0x000fc400078efcff */
[----:B------:R-:W-:Y:S02]  /*3910*/  IADD3 R10, PT, PT, -R10, RZ, RZ ;  /* 0x000000ff0a0a7210 */ /* 0x000fe40007ffe1ff */
[----:B------:R-:W-:Y:S02]  /*3920*/  SHF.L.U32 R18, R13, R18, RZ ;  /* 0x000000120d127219 */ /* 0x000fe400000006ff */
[----:B------:R-:W-:Y:S02]  /*3930*/  FSETP.NEU.FTZ.AND P0, PT, R9, R14, PT ;  /* 0x0000000e0900720b */ /* 0x000fe40003f1d000 */
[----:B------:R-:W-:Y:S02]  /*3940*/  SEL R10, R10, RZ, P2 ;  /* 0x000000ff0a0a7207 */ /* 0x000fe40001000000 */
[----:B------:R-:W-:Y:S02]  /*3950*/  ISETP.NE.AND P1, PT, R18, RZ, P1 ;  /* 0x000000ff1200720c */ /* 0x000fe40000f25270 */
[----:B------:R-:W-:-:S02]  /*3960*/  SHF.R.U32.HI R10, RZ, R10, R13 ;  /* 0x0000000aff0a7219 */ /* 0x000fc4000001160d */
[----:B------:R-:W-:Y:S02]  /*3970*/  PLOP3.LUT P0, PT, P0, P1, PT, 0xf8, 0x8f ;  /* 0x00000000008f781c */ /* 0x000fe40000703f70 */
[----:B------:R-:W-:Y:S02]  /*3980*/  SHF.R.U32.HI R14, RZ, 0x1, R10 ;  /* 0x00000001ff0e7819 */ /* 0x000fe4000001160a */
[----:B------:R-:W-:-:S04]  /*3990*/  SEL R9, RZ, 0x1, !P0 ;  /* 0x00000001ff097807 */ /* 0x000fc80004000000 */
[----:B------:R-:W-:-:S04]  /*39a0*/  LOP3.LUT R9, R9, 0x1, R14, 0xf8, !PT ;  /* 0x0000000109097812 */ /* 0x000fc800078ef80e */
[----:B------:R-:W-:-:S04]  /*39b0*/  LOP3.LUT R9, R9, R10, RZ, 0xc0, !PT ;  /* 0x0000000a09097212 */ /* 0x000fc800078ec0ff */
[----:B------:R-:W-:-:S04]  /*39c0*/  IADD3 R9, PT, PT, R14, R9, RZ ;  /* 0x000000090e097210 */ /* 0x000fc80007ffe0ff */
[----:B------:R-:W-:Y:S01]  /*39d0*/  LOP3.LUT R0, R9, R0, RZ, 0xfc, !PT ;  /* 0x0000000009007212 */ /* 0x000fe200078efcff */
[----:B------:R-:W-:Y:S06]  /*39e0*/  BRA `(.L_x_48) ;  /* 0x0000000000347947 */ /* 0x000fec0003800000 */
.L_x_47:
[----:B------:R-:W-:-:S04]  /*39f0*/  LOP3.LUT R0, R0, 0x80000000, RZ, 0xc0, !PT ;  /* 0x8000000000007812 */ /* 0x000fc800078ec0ff */
[----:B------:R-:W-:Y:S01]  /*3a00*/  LOP3.LUT R0, R0, 0x7f800000, RZ, 0xfc, !PT ;  /* 0x7f80000000007812 */ /* 0x000fe200078efcff */
[----:B------:R-:W-:Y:S06]  /*3a10*/  BRA `(.L_x_48) ;  /* 0x0000000000287947 */ /* 0x000fec0003800000 */
.L_x_46:
[----:B------:R-:W-:Y:S01]  /*3a20*/  LEA R0, R9, R0, 0x17 ;  /* 0x0000000009007211 */ /* 0x000fe200078eb8ff */
[----:B------:R-:W-:Y:S06]  /*3a30*/  BRA `(.L_x_48) ;  /* 0x0000000000207947 */ /* 0x000fec0003800000 */
.L_x_45:
[----:B------:R-:W-:-:S04]  /*3a40*/  LOP3.LUT R0, R15, 0x80000000, R0, 0x48, !PT ;  /* 0x800000000f007812 */ /* 0x000fc800078e4800 */
[----:B------:R-:W-:Y:S01]  /*3a50*/  LOP3.LUT R0, R0, 0x7f800000, RZ, 0xfc, !PT ;  /* 0x7f80000000007812 */ /* 0x000fe200078efcff */
[----:B------:R-:W-:Y:S06]  /*3a60*/  BRA `(.L_x_48) ;  /* 0x0000000000147947 */ /* 0x000fec0003800000 */
.L_x_44:
[----:B------:R-:W-:Y:S01]  /*3a70*/  LOP3.LUT R0, R15, 0x80000000, R0, 0x48, !PT ;  /* 0x800000000f007812 */ /* 0x000fe200078e4800 */
[----:B------:R-:W-:Y:S06]  /*3a80*/  BRA `(.L_x_48) ;  /* 0x00000000000c7947 */ /* 0x000fec0003800000 */
.L_x_43:
[----:B------:R-:W0:Y:S01]  /*3a90*/  MUFU.RSQ R0, -QNAN ;  /* 0xffc0000000007908 */ /* 0x000e220000001400 */
[----:B------:R-:W-:Y:S05]  /*3aa0*/  BRA `(.L_x_48) ;  /* 0x0000000000047947 */ /* 0x000fea0003800000 */
.L_x_42:
[----:B------:R-:W-:-:S07]  /*3ab0*/  FADD.FTZ R0, R0, R3 ;  /* 0x0000000300007221 */ /* 0x000fce0000010000 */
.L_x_48:
[----:B------:R-:W-:-:S04]  /*3ac0*/  HFMA2 R13, -RZ, RZ, 0, 0 ;  /* 0x00000000ff0d7431 */ /* 0x000fc800000001ff */
[----:B0-----:R-:W-:Y:S05]  /*3ad0*/  RET.REL.NODEC R12 `(_Z15softmax_forwardP6__halfS0_i) ;  /* 0xffffffc40c487950 */ /* 0x001fea0003c3ffff */
.L_x_49:
        /* <DEDUP_REMOVED lines=10> */
.L_x_55:


//--------------------- .text._Z13relu_backwardP6__halfS0_S0_i --------------------------
	.section	.text._Z13relu_backwardP6__halfS0_S0_i,"ax",@progbits
	.align	128
        .global         _Z13relu_backwardP6__halfS0_S0_i
        .type           _Z13relu_backwardP6__halfS0_S0_i,@function
        .size           _Z13relu_backwardP6__halfS0_S0_i,(.L_x_62 - _Z13relu_backwardP6__halfS0_S0_i)
        .other          _Z13relu_backwardP6__halfS0_S0_i,@"STO_CUDA_ENTRY STV_DEFAULT"
_Z13relu_backwardP6__halfS0_S0_i:
.text._Z13relu_backwardP6__halfS0_S0_i:
        /* <DEDUP_REMOVED lines=10> */
[----:B0-----:R-:W-:-:S06]  /*00a0*/  IMAD.WIDE R2, R5, 0x2, R2 ;  /* 0x0000000205027825 */ /* 0x001fcc00078e0202 */
[----:B-1----:R-:W2:Y:S01]  /*00b0*/  LDG.E.U16 R2, desc[UR4][R2.64] ;  /* 0x0000000402027981 */ /* 0x002ea2000c1e1500 */
[----:B------:R-:W-:Y:S01]  /*00c0*/  BSSY.RECONVERGENT B0, `(.L_x_50) ;  /* 0x0000009000007945 */ /* 0x000fe20003800200 */
[----:B--2---:R-:W-:-:S05]  /*00d0*/  HADD2.F32 R0, -RZ, R2.H0_H0 ;  /* 0x20000002ff007230 */ /* 0x004fca0000004100 */
[----:B------:R-:W-:-:S13]  /*00e0*/  FSETP.GT.AND P0, PT, R0, RZ, PT ;  /* 0x000000ff0000720b */ /* 0x000fda0003f04000 */
[----:B------:R-:W-:Y:S05]  /*00f0*/  @!P0 BRA `(.L_x_51) ;  /* 0x0000000000108947 */ /* 0x000fea0003800000 */
[----:B------:R-:W0:Y:S02]  /*0100*/  LDC.64 R2, c[0x0][0x380] ;  /* 0x0000e000ff027b82 */ /* 0x000e240000000a00 */
[----:B0-----:R-:W-:-:S05]  /*0110*/  IMAD.WIDE R2, R5, 0x2, R2 ;  /* 0x0000000205027825 */ /* 0x001fca00078e0202 */
[----:B------:R0:W5:Y:S01]  /*0120*/  LDG.E.U16 R7, desc[UR4][R2.64] ;  /* 0x0000000402077981 */ /* 0x000162000c1e1500 */
[----:B------:R-:W-:Y:S05]  /*0130*/  BRA `(.L_x_52) ;  /* 0x0000000000047947 */ /* 0x000fea0003800000 */
.L_x_51:
[----:B------:R-:W-:-:S07]  /*0140*/  PRMT R7, RZ, 0x7610, R7 ;  /* 0x00007610ff077816 */ /* 0x000fce0000000007 */
.L_x_52:
[----:B------:R-:W-:Y:S05]  /*0150*/  BSYNC.RECONVERGENT B0 ;  /* 0x0000000000007941 */ /* 0x000fea0003800200 */
.L_x_50:
[----:B0-----:R-:W0:Y:S02]  /*0160*/  LDC.64 R2, c[0x0][0x390] ;  /* 0x0000e400ff027b82 */ /* 0x001e240000000a00 */
[----:B0-----:R-:W-:-:S05]  /*0170*/  IMAD.WIDE R2, R5, 0x2, R2 ;  /* 0x0000000205027825 */ /* 0x001fca00078e0202 */
[----:B-----5:R-:W-:Y:S01]  /*0180*/  STG.E.U16 desc[UR4][R2.64], R7 ;  /* 0x0000000702007986 */ /* 0x020fe2000c101504 */
[----:B------:R-:W-:Y:S05]  /*0190*/  EXIT ;  /* 0x000000000000794d */ /* 0x000fea0003800000 */
.L_x_53:
        /* <DEDUP_REMOVED lines=14> */
.L_x_62:


//--------------------- .text._Z12relu_forwardP6__halfS0_i --------------------------
	.section	.text._Z12relu_forwardP6__halfS0_i,"ax",@progbits
	.align	128
        .global         _Z12relu_forwardP6__halfS0_i
        .type           _Z12relu_forwardP6__halfS0_i,@function
        .size           _Z12relu_forwardP6__halfS0_i,(.L_x_63 - _Z12relu_forwardP6__halfS0_i)
        .other          _Z12relu_forwardP6__halfS0_i,@"STO_CUDA_ENTRY STV_DEFAULT"
_Z12relu_forwardP6__halfS0_i:
.text._Z12relu_forwardP6__halfS0_i:
        /* <DEDUP_REMOVED lines=13> */
[----:B--2---:R-:W-:-:S04]  /*00d0*/  IMAD.WIDE R4, R7, 0x2, R4 ;  /* 0x0000000207047825 */ /* 0x004fc800078e0204 */
[----:B---3--:R-:W-:-:S05]  /*00e0*/  HADD2.F32 R0, -RZ, R2.H0_H0 ;  /* 0x20000002ff007230 */ /* 0x008fca0000004100 */
[----:B------:R-:W-:-:S04]  /*00f0*/  FMNMX R0, RZ, R0, !PT ;  /* 0x00000000ff007209 */ /* 0x000fc80007800000 */
[----:B------:R-:W-:-:S05]  /*0100*/  F2FP.F16.F32.PACK_AB R0, RZ, R0 ;  /* 0x00000000ff00723e */ /* 0x000fca00000000ff */
[----:B------:R-:W-:Y:S01]  /*0110*/  STG.E.U16 desc[UR4][R4.64], R0 ;  /* 0x0000000004007986 */ /* 0x000fe2000c101504 */
[----:B------:R-:W-:Y:S05]  /*0120*/  EXIT ;  /* 0x000000000000794d */ /* 0x000fea0003800000 */
.L_x_54:
        /* <DEDUP_REMOVED lines=13> */
.L_x_63:


//--------------------- .nv.shared.reserved.0     --------------------------
	.section	.nv.shared.reserved.0,"aw",@nobits
	.weak		__nv_reservedSMEM_offset_0_alias
	.size		__nv_reservedSMEM_offset_0_alias, 0, 64
	.other		__nv_reservedSMEM_offset_0_alias,@"STO_CUDA_RESERVED_SHARED STV_DEFAULT"
__nv_reservedSMEM_offset_0_alias:
	.zero		0
	.zero		64


//--------------------- .nv.constant0._Z15add_bias_kernelP6__halfPKS_i --------------------------
	.section	.nv.constant0._Z15add_bias_kernelP6__halfPKS_i,"a",@progbits
	.sectionflags	@""
	.align	4
.nv.constant0._Z15add_bias_kernelP6__halfPKS_i:
	.zero		916


//--------------------- .nv.constant0._Z20weight_update_kernelP6__halfPKS_fi --------------------------
	.section	.nv.constant0._Z20weight_update_kernelP6__halfPKS_fi,"a",@progbits
	.sectionflags	@""
	.align	4
.nv.constant0._Z20weight_update_kernelP6__halfPKS_fi:
	.zero		920


//--------------------- .nv.constant0._Z11sum_columnsPK6__halfPS_ii --------------------------
	.section	.nv.constant0._Z11sum_columnsPK6__halfPS_ii,"a",@progbits
	.sectionflags	@""
	.align	4
.nv.constant0._Z11sum_columnsPK6__halfPS_ii:
	.zero		920


//--------------------- .nv.constant0._Z8add_biasP6__halfPKS_ii --------------------------
	.section	.nv.constant0._Z8add_biasP6__halfPKS_ii,"a",@progbits
	.sectionflags	@""
	.align	4
.nv.constant0._Z8add_biasP6__halfPKS_ii:
	.zero		920


//--------------------- .nv.constant0._Z9loss_gradP6__halfS0_S0_i --------------------------
	.section	.nv.constant0._Z9loss_gradP6__halfS0_S0_i,"a",@progbits
	.sectionflags	@""
	.align	4
.nv.constant0._Z9loss_gradP6__halfS0_S0_i:
	.zero		924


//--------------------- .nv.constant0._Z15softmax_forwardP6__halfS0_i --------------------------
	.section	.nv.constant0._Z15softmax_forwardP6__halfS0_i,"a",@progbits
	.sectionflags	@""
	.align	4
.nv.constant0._Z15softmax_forwardP6__halfS0_i:
	.zero		916


//--------------------- .nv.constant0._Z13relu_backwardP6__halfS0_S0_i --------------------------
	.section	.nv.constant0._Z13relu_backwardP6__halfS0_S0_i,"a",@progbits
	.sectionflags	@""
	.align	4
.nv.constant0._Z13relu_backwardP6__halfS0_S0_i:
	.zero		924


//--------------------- .nv.constant0._Z12relu_forwardP6__halfS0_i --------------------------
	.section	.nv.constant0._Z12relu_forwardP6__halfS0_i,"a",@progbits
	.sectionflags	@""
	.align	4
.nv.constant0._Z12relu_forwardP6__halfS0_i:
	.zero		916


//--------------------- SYMBOLS --------------------------

	.type		.nv.reservedSmem.offset0,@object
	.size		.nv.reservedSmem.offset0,0x4
